//
// Generated by NVIDIA NVVM Compiler
//
// Compiler Build ID: CL-36424714
// Cuda compilation tools, release 13.0, V13.0.88
// Based on NVVM 20.0.0
//

.version 9.0
.target sm_100
.address_size 64

	// .globl	_Z17finding_opponentsPiiS_S_
.const .align 4 .b8 gxcoord[4000];
.const .align 4 .b8 gycoord[4000];
// _ZZ17finding_opponentsPiiS_S_E8opponent has been demoted
// _ZZ17finding_opponentsPiiS_S_E7nearest has been demoted
// _ZZ17finding_opponentsPiiS_S_E2x1 has been demoted
// _ZZ17finding_opponentsPiiS_S_E2y1 has been demoted
// _ZZ17finding_opponentsPiiS_S_E2x2 has been demoted
// _ZZ17finding_opponentsPiiS_S_E2y2 has been demoted
// _ZZ17finding_opponentsPiiS_S_E6slopex has been demoted
// _ZZ17finding_opponentsPiiS_S_E6slopey has been demoted
// _ZZ17finding_opponentsPiiS_S_E2x3 has been demoted
// _ZZ17finding_opponentsPiiS_S_E2y3 has been demoted

.visible .entry _Z17finding_opponentsPiiS_S_(
	.param .u64 .ptr .align 1 _Z17finding_opponentsPiiS_S__param_0,
	.param .u32 _Z17finding_opponentsPiiS_S__param_1,
	.param .u64 .ptr .align 1 _Z17finding_opponentsPiiS_S__param_2,
	.param .u64 .ptr .align 1 _Z17finding_opponentsPiiS_S__param_3
)
{
	.reg .pred 	%p<60>;
	.reg .b32 	%r<80>;
	.reg .b64 	%rd<32>;
	// demoted variable
	.shared .align 4 .u32 _ZZ17finding_opponentsPiiS_S_E8opponent;
	// demoted variable
	.shared .align 4 .u32 _ZZ17finding_opponentsPiiS_S_E7nearest;
	// demoted variable
	.shared .align 4 .u32 _ZZ17finding_opponentsPiiS_S_E2x1;
	// demoted variable
	.shared .align 4 .u32 _ZZ17finding_opponentsPiiS_S_E2y1;
	// demoted variable
	.shared .align 4 .u32 _ZZ17finding_opponentsPiiS_S_E2x2;
	// demoted variable
	.shared .align 4 .u32 _ZZ17finding_opponentsPiiS_S_E2y2;
	// demoted variable
	.shared .align 4 .u32 _ZZ17finding_opponentsPiiS_S_E6slopex;
	// demoted variable
	.shared .align 4 .u32 _ZZ17finding_opponentsPiiS_S_E6slopey;
	// demoted variable
	.shared .align 4 .u32 _ZZ17finding_opponentsPiiS_S_E2x3;
	// demoted variable
	.shared .align 4 .u32 _ZZ17finding_opponentsPiiS_S_E2y3;
	ld.param.u64 	%rd5, [_Z17finding_opponentsPiiS_S__param_0];
	ld.param.u32 	%r20, [_Z17finding_opponentsPiiS_S__param_1];
	ld.param.u64 	%rd6, [_Z17finding_opponentsPiiS_S__param_2];
	ld.param.u64 	%rd7, [_Z17finding_opponentsPiiS_S__param_3];
	cvta.to.global.u64 	%rd1, %rd7;
	cvta.to.global.u64 	%rd2, %rd6;
	cvta.to.global.u64 	%rd3, %rd5;
	ld.global.u32 	%r21, [%rd3];
	rem.s32 	%r22, %r21, %r20;
	setp.eq.s32 	%p1, %r22, 0;
	@%p1 bra 	$L__BB0_50;
	mov.u32 	%r1, %ctaid.x;
	mov.u32 	%r2, %tid.x;
	setp.ne.s32 	%p2, %r2, 0;
	@%p2 bra 	$L__BB0_3;
	mov.b32 	%r23, -1;
	st.shared.u32 	[_ZZ17finding_opponentsPiiS_S_E8opponent], %r23;
	st.shared.u32 	[_ZZ17finding_opponentsPiiS_S_E7nearest], %r23;
$L__BB0_3:
	setp.ne.s32 	%p3, %r2, 0;
	bar.sync 	0;
	@%p3 bra 	$L__BB0_13;
	mul.wide.u32 	%rd8, %r1, 4;
	add.s64 	%rd9, %rd2, %rd8;
	ld.global.u32 	%r24, [%rd9];
	setp.lt.s32 	%p4, %r24, 1;
	@%p4 bra 	$L__BB0_13;
	ld.global.u32 	%r25, [%rd3];
	add.s32 	%r26, %r25, %r1;
	rem.s32 	%r27, %r26, %r20;
	st.shared.u32 	[_ZZ17finding_opponentsPiiS_S_E8opponent], %r27;
	mov.u64 	%rd11, gxcoord;
	add.s64 	%rd12, %rd11, %rd8;
	ld.const.u32 	%r3, [%rd12];
	st.shared.u32 	[_ZZ17finding_opponentsPiiS_S_E2x1], %r3;
	mov.u64 	%rd13, gycoord;
	add.s64 	%rd14, %rd13, %rd8;
	ld.const.u32 	%r28, [%rd14];
	st.shared.u32 	[_ZZ17finding_opponentsPiiS_S_E2y1], %r28;
	mul.wide.s32 	%rd15, %r27, 4;
	add.s64 	%rd16, %rd11, %rd15;
	ld.const.u32 	%r5, [%rd16];
	st.shared.u32 	[_ZZ17finding_opponentsPiiS_S_E2x2], %r5;
	add.s64 	%rd17, %rd13, %rd15;
	ld.const.u32 	%r29, [%rd17];
	st.shared.u32 	[_ZZ17finding_opponentsPiiS_S_E2y2], %r29;
	sub.s32 	%r30, %r29, %r28;
	st.shared.u32 	[_ZZ17finding_opponentsPiiS_S_E6slopey], %r30;
	sub.s32 	%r31, %r5, %r3;
	st.shared.u32 	[_ZZ17finding_opponentsPiiS_S_E6slopex], %r31;
	setp.lt.s32 	%p5, %r5, %r3;
	setp.lt.s32 	%p6, %r29, %r28;
	or.pred  	%p7, %p5, %p6;
	@%p7 bra 	$L__BB0_7;
	atom.shared.exch.b32 	%r38, [_ZZ17finding_opponentsPiiS_S_E2x3], 2147483647;
	atom.shared.exch.b32 	%r39, [_ZZ17finding_opponentsPiiS_S_E2y3], 2147483647;
	bra.uni 	$L__BB0_13;
$L__BB0_7:
	setp.lt.s32 	%p8, %r29, %r28;
	setp.gt.s32 	%p9, %r5, %r3;
	or.pred  	%p10, %p9, %p8;
	@%p10 bra 	$L__BB0_9;
	atom.shared.exch.b32 	%r36, [_ZZ17finding_opponentsPiiS_S_E2x3], -2147483648;
	atom.shared.exch.b32 	%r37, [_ZZ17finding_opponentsPiiS_S_E2y3], 2147483647;
	bra.uni 	$L__BB0_13;
$L__BB0_9:
	setp.gt.s32 	%p11, %r5, %r3;
	setp.gt.s32 	%p12, %r29, %r28;
	or.pred  	%p13, %p11, %p12;
	@%p13 bra 	$L__BB0_11;
	atom.shared.exch.b32 	%r34, [_ZZ17finding_opponentsPiiS_S_E2x3], -2147483648;
	atom.shared.exch.b32 	%r35, [_ZZ17finding_opponentsPiiS_S_E2y3], -2147483648;
	bra.uni 	$L__BB0_13;
$L__BB0_11:
	setp.gt.s32 	%p14, %r29, %r28;
	setp.lt.s32 	%p15, %r5, %r3;
	or.pred  	%p16, %p15, %p14;
	@%p16 bra 	$L__BB0_13;
	atom.shared.exch.b32 	%r32, [_ZZ17finding_opponentsPiiS_S_E2x3], 2147483647;
	atom.shared.exch.b32 	%r33, [_ZZ17finding_opponentsPiiS_S_E2y3], -2147483648;
$L__BB0_13:
	bar.sync 	0;
	mul.wide.u32 	%rd18, %r1, 4;
	add.s64 	%rd4, %rd2, %rd18;
	ld.global.u32 	%r41, [%rd4];
	setp.lt.s32 	%p17, %r41, 1;
	setp.eq.s32 	%p18, %r2, %r1;
	or.pred  	%p19, %p18, %p17;
	@%p19 bra 	$L__BB0_36;
	mul.wide.u32 	%rd19, %r2, 4;
	add.s64 	%rd20, %rd2, %rd19;
	ld.global.u32 	%r43, [%rd20];
	setp.lt.s32 	%p20, %r43, 1;
	@%p20 bra 	$L__BB0_36;
	mov.u64 	%rd22, gxcoord;
	add.s64 	%rd23, %rd22, %rd19;
	ld.const.u32 	%r76, [%rd23];
	mov.u64 	%rd24, gycoord;
	add.s64 	%rd25, %rd24, %rd19;
	ld.const.u32 	%r77, [%rd25];
	ld.shared.u32 	%r9, [_ZZ17finding_opponentsPiiS_S_E2y1];
	sub.s32 	%r78, %r77, %r9;
	ld.shared.u32 	%r11, [_ZZ17finding_opponentsPiiS_S_E2x1];
	sub.s32 	%r79, %r76, %r11;
	ld.shared.u32 	%r44, [_ZZ17finding_opponentsPiiS_S_E6slopey];
	mul.lo.s32 	%r45, %r44, %r79;
	ld.shared.u32 	%r46, [_ZZ17finding_opponentsPiiS_S_E6slopex];
	mul.lo.s32 	%r47, %r46, %r78;
	setp.ne.s32 	%p21, %r45, %r47;
	@%p21 bra 	$L__BB0_36;
	ld.shared.u32 	%r13, [_ZZ17finding_opponentsPiiS_S_E2x2];
	setp.lt.s32 	%p22, %r13, %r11;
	ld.shared.u32 	%r48, [_ZZ17finding_opponentsPiiS_S_E2y2];
	setp.lt.s32 	%p23, %r48, %r9;
	or.pred  	%p24, %p22, %p23;
	@%p24 bra 	$L__BB0_21;
	setp.lt.s32 	%p25, %r76, %r11;
	setp.lt.s32 	%p26, %r77, %r9;
	or.pred  	%p27, %p25, %p26;
	@%p27 bra 	$L__BB0_21;
	setp.eq.s32 	%p49, %r76, %r11;
	@%p49 bra 	$L__BB0_20;
	atom.shared.min.s32 	%r58, [_ZZ17finding_opponentsPiiS_S_E2x3], %r76;
	bra.uni 	$L__BB0_36;
$L__BB0_20:
	atom.shared.min.s32 	%r60, [_ZZ17finding_opponentsPiiS_S_E2y3], %r77;
	mov.b32 	%r79, 0;
	bra.uni 	$L__BB0_36;
$L__BB0_21:
	setp.lt.s32 	%p28, %r48, %r9;
	setp.gt.s32 	%p29, %r13, %r11;
	or.pred  	%p30, %p29, %p28;
	@%p30 bra 	$L__BB0_26;
	setp.gt.s32 	%p31, %r76, %r11;
	setp.lt.s32 	%p32, %r77, %r9;
	or.pred  	%p33, %p31, %p32;
	@%p33 bra 	$L__BB0_26;
	setp.eq.s32 	%p48, %r76, %r11;
	@%p48 bra 	$L__BB0_25;
	atom.shared.max.s32 	%r55, [_ZZ17finding_opponentsPiiS_S_E2x3], %r76;
	bra.uni 	$L__BB0_36;
$L__BB0_25:
	atom.shared.min.s32 	%r57, [_ZZ17finding_opponentsPiiS_S_E2y3], %r77;
	mov.b32 	%r79, 0;
	bra.uni 	$L__BB0_36;
$L__BB0_26:
	setp.gt.s32 	%p34, %r13, %r11;
	setp.gt.s32 	%p35, %r48, %r9;
	or.pred  	%p36, %p34, %p35;
	@%p36 bra 	$L__BB0_31;
	setp.gt.s32 	%p37, %r76, %r11;
	setp.gt.s32 	%p38, %r77, %r9;
	or.pred  	%p39, %p37, %p38;
	@%p39 bra 	$L__BB0_31;
	setp.eq.s32 	%p47, %r76, %r11;
	@%p47 bra 	$L__BB0_30;
	atom.shared.max.s32 	%r52, [_ZZ17finding_opponentsPiiS_S_E2x3], %r76;
	bra.uni 	$L__BB0_36;
$L__BB0_30:
	atom.shared.max.s32 	%r54, [_ZZ17finding_opponentsPiiS_S_E2y3], %r77;
	mov.b32 	%r79, 0;
	bra.uni 	$L__BB0_36;
$L__BB0_31:
	setp.gt.s32 	%p40, %r48, %r9;
	setp.lt.s32 	%p41, %r13, %r11;
	or.pred  	%p42, %p41, %p40;
	@%p42 bra 	$L__BB0_36;
	setp.lt.s32 	%p43, %r76, %r11;
	setp.gt.s32 	%p44, %r77, %r9;
	or.pred  	%p45, %p43, %p44;
	@%p45 bra 	$L__BB0_36;
	setp.eq.s32 	%p46, %r76, %r11;
	@%p46 bra 	$L__BB0_35;
	atom.shared.min.s32 	%r49, [_ZZ17finding_opponentsPiiS_S_E2x3], %r76;
	bra.uni 	$L__BB0_36;
$L__BB0_35:
	atom.shared.max.s32 	%r51, [_ZZ17finding_opponentsPiiS_S_E2y3], %r77;
	mov.b32 	%r79, 0;
$L__BB0_36:
	bar.sync 	0;
	ld.global.u32 	%r61, [%rd4];
	setp.lt.s32 	%p50, %r61, 1;
	@%p50 bra 	$L__BB0_44;
	ld.shared.u32 	%r62, [_ZZ17finding_opponentsPiiS_S_E2x1];
	setp.eq.s32 	%p51, %r62, %r76;
	@%p51 bra 	$L__BB0_41;
	ld.shared.u32 	%r63, [_ZZ17finding_opponentsPiiS_S_E2x3];
	setp.ne.s32 	%p52, %r63, %r76;
	@%p52 bra 	$L__BB0_44;
	ld.shared.u32 	%r64, [_ZZ17finding_opponentsPiiS_S_E6slopey];
	mul.lo.s32 	%r65, %r64, %r79;
	ld.shared.u32 	%r66, [_ZZ17finding_opponentsPiiS_S_E6slopex];
	mul.lo.s32 	%r67, %r66, %r78;
	setp.ne.s32 	%p53, %r65, %r67;
	@%p53 bra 	$L__BB0_44;
	st.shared.u32 	[_ZZ17finding_opponentsPiiS_S_E7nearest], %r2;
	bra.uni 	$L__BB0_44;
$L__BB0_41:
	ld.shared.u32 	%r68, [_ZZ17finding_opponentsPiiS_S_E2y3];
	setp.ne.s32 	%p54, %r68, %r77;
	@%p54 bra 	$L__BB0_44;
	ld.shared.u32 	%r69, [_ZZ17finding_opponentsPiiS_S_E6slopey];
	mul.lo.s32 	%r70, %r69, %r79;
	ld.shared.u32 	%r71, [_ZZ17finding_opponentsPiiS_S_E6slopex];
	mul.lo.s32 	%r72, %r71, %r78;
	setp.ne.s32 	%p55, %r70, %r72;
	@%p55 bra 	$L__BB0_44;
	st.shared.u32 	[_ZZ17finding_opponentsPiiS_S_E7nearest], %r2;
$L__BB0_44:
	setp.ne.s32 	%p56, %r2, 0;
	bar.sync 	0;
	@%p56 bra 	$L__BB0_50;
	ld.global.u32 	%r73, [%rd4];
	setp.lt.s32 	%p57, %r73, 1;
	@%p57 bra 	$L__BB0_50;
	ld.shared.u32 	%r19, [_ZZ17finding_opponentsPiiS_S_E7nearest];
	setp.eq.s32 	%p58, %r19, -1;
	@%p58 bra 	$L__BB0_48;
	mul.wide.s32 	%rd26, %r19, 4;
	add.s64 	%rd27, %rd2, %rd26;
	ld.global.u32 	%r74, [%rd27];
	setp.gt.s32 	%p59, %r74, 0;
	@%p59 bra 	$L__BB0_49;
$L__BB0_48:
	add.s64 	%rd31, %rd1, %rd18;
	mov.b32 	%r75, -1;
	st.global.u32 	[%rd31], %r75;
	bra.uni 	$L__BB0_50;
$L__BB0_49:
	add.s64 	%rd29, %rd1, %rd18;
	st.global.u32 	[%rd29], %r19;
$L__BB0_50:
	ret;

}
	// .globl	_Z10eval_scorePiS_S_S_S_i
.visible .entry _Z10eval_scorePiS_S_S_S_i(
	.param .u64 .ptr .align 1 _Z10eval_scorePiS_S_S_S_i_param_0,
	.param .u64 .ptr .align 1 _Z10eval_scorePiS_S_S_S_i_param_1,
	.param .u64 .ptr .align 1 _Z10eval_scorePiS_S_S_S_i_param_2,
	.param .u64 .ptr .align 1 _Z10eval_scorePiS_S_S_S_i_param_3,
	.param .u64 .ptr .align 1 _Z10eval_scorePiS_S_S_S_i_param_4,
	.param .u32 _Z10eval_scorePiS_S_S_S_i_param_5
)
{
	.reg .pred 	%p<7>;
	.reg .b32 	%r<15>;
	.reg .b64 	%rd<19>;

	ld.param.u64 	%rd6, [_Z10eval_scorePiS_S_S_S_i_param_0];
	ld.param.u64 	%rd7, [_Z10eval_scorePiS_S_S_S_i_param_1];
	ld.param.u64 	%rd3, [_Z10eval_scorePiS_S_S_S_i_param_2];
	ld.param.u64 	%rd4, [_Z10eval_scorePiS_S_S_S_i_param_3];
	ld.param.u64 	%rd5, [_Z10eval_scorePiS_S_S_S_i_param_4];
	ld.param.u32 	%r3, [_Z10eval_scorePiS_S_S_S_i_param_5];
	cvta.to.global.u64 	%rd1, %rd7;
	cvta.to.global.u64 	%rd2, %rd6;
	mov.u32 	%r1, %tid.x;
	setp.ne.s32 	%p1, %r1, 0;
	@%p1 bra 	$L__BB1_2;
	ld.global.u32 	%r4, [%rd2];
	add.s32 	%r5, %r4, 1;
	st.global.u32 	[%rd2], %r5;
$L__BB1_2:
	mul.wide.u32 	%rd8, %r1, 4;
	add.s64 	%rd9, %rd1, %rd8;
	ld.global.u32 	%r6, [%rd9];
	setp.lt.s32 	%p2, %r6, 1;
	@%p2 bra 	$L__BB1_7;
	bar.sync 	0;
	cvta.to.global.u64 	%rd10, %rd3;
	add.s64 	%rd12, %rd10, %rd8;
	ld.global.u32 	%r7, [%rd12];
	ld.global.u32 	%r8, [%rd2];
	add.s32 	%r9, %r8, -1;
	rem.s32 	%r10, %r9, %r3;
	setp.eq.s32 	%p3, %r10, 0;
	setp.eq.s32 	%p4, %r7, -1;
	or.pred  	%p5, %p3, %p4;
	@%p5 bra 	$L__BB1_7;
	mul.wide.s32 	%rd13, %r7, 4;
	add.s64 	%rd14, %rd1, %rd13;
	atom.global.add.u32 	%r11, [%rd14], -1;
	setp.ne.s32 	%p6, %r11, 1;
	@%p6 bra 	$L__BB1_6;
	cvta.to.global.u64 	%rd15, %rd5;
	atom.global.add.u32 	%r12, [%rd15], 1;
$L__BB1_6:
	cvta.to.global.u64 	%rd16, %rd4;
	add.s64 	%rd18, %rd16, %rd8;
	ld.global.u32 	%r13, [%rd18];
	add.s32 	%r14, %r13, 1;
	st.global.u32 	[%rd18], %r14;
$L__BB1_7:
	ret;

}
	// .globl	_Z5setHPPii
.visible .entry _Z5setHPPii(
	.param .u64 .ptr .align 1 _Z5setHPPii_param_0,
	.param .u32 _Z5setHPPii_param_1
)
{
	.reg .b32 	%r<3>;
	.reg .b64 	%rd<5>;

	ld.param.u64 	%rd1, [_Z5setHPPii_param_0];
	ld.param.u32 	%r1, [_Z5setHPPii_param_1];
	cvta.to.global.u64 	%rd2, %rd1;
	mov.u32 	%r2, %tid.x;
	mul.wide.u32 	%rd3, %r2, 4;
	add.s64 	%rd4, %rd2, %rd3;
	st.global.u32 	[%rd4], %r1;
	ret;

}


// ===== COMPILED SASS (sm_100) =====

	.target	sm_100

	.elftype	@"ET_EXEC"


//--------------------- .note.nv.tkinfo           --------------------------
	.section	.note.nv.tkinfo,"",@"SHT_NOTE"
	.sectionflags	@"SHF_NOTE_NV_TKINFO"
	.tkinfo
        /*0018*/ 	.word	0x00000002
        /*0030*/ 	.string	""
        /*0030*/ 	.string	"ptxas"
        /*0030*/ 	.string	"Cuda compilation tools, release 13.0, V13.0.88"
        /*0030*/ 	.string	"Build cuda_13.0.r13.0/compiler.36424714_0"
        /*0030*/ 	.string	"-arch sm_100 -m 64 "



//--------------------- .note.nv.cuinfo           --------------------------
	.section	.note.nv.cuinfo,"",@"SHT_NOTE"
	.sectionflags	@"SHF_NOTE_NV_CUINFO"
        /*0018*/ 	.short	0x0002
        /*001a*/ 	.short	0x0064
        /*001c*/ 	.short	0x0082
	.zero		2


//--------------------- .nv.info                  --------------------------
	.section	.nv.info,"",@"SHT_CUDA_INFO"
	.align	4


	//----- nvinfo : EIATTR_REGCOUNT
	.align		4
        /*0000*/ 	.byte	0x04, 0x2f
        /*0002*/ 	.short	(.L_3 - .L_2)
	.align		4
.L_2:
        /*0004*/ 	.word	index@(_Z17finding_opponentsPiiS_S_)
        /*0008*/ 	.word	0x00000017


	//----- nvinfo : EIATTR_FRAME_SIZE
	.align		4
.L_3:
        /*000c*/ 	.byte	0x04, 0x11
        /*000e*/ 	.short	(.L_5 - .L_4)
	.align		4
.L_4:
        /*0010*/ 	.word	index@(_Z17finding_opponentsPiiS_S_)
        /*0014*/ 	.word	0x00000000


	//----- nvinfo : EIATTR_REGCOUNT
	.align		4
.L_5:
        /*0018*/ 	.byte	0x04, 0x2f
        /*001a*/ 	.short	(.L_7 - .L_6)
	.align		4
.L_6:
        /*001c*/ 	.word	index@(_Z10eval_scorePiS_S_S_S_i)
        /*0020*/ 	.word	0x00000010


	//----- nvinfo : EIATTR_FRAME_SIZE
	.align		4
.L_7:
        /*0024*/ 	.byte	0x04, 0x11
        /*0026*/ 	.short	(.L_9 - .L_8)
	.align		4
.L_8:
        /*0028*/ 	.word	index@(_Z10eval_scorePiS_S_S_S_i)
        /*002c*/ 	.word	0x00000000


	//----- nvinfo : EIATTR_REGCOUNT
	.align		4
.L_9:
        /*0030*/ 	.byte	0x04, 0x2f
        /*0032*/ 	.short	(.L_11 - .L_10)
	.align		4
.L_10:
        /*0034*/ 	.word	index@(_Z5setHPPii)
        /*0038*/ 	.word	0x0000000a


	//----- nvinfo : EIATTR_FRAME_SIZE
	.align		4
.L_11:
        /*003c*/ 	.byte	0x04, 0x11
        /*003e*/ 	.short	(.L_13 - .L_12)
	.align		4
.L_12:
        /*0040*/ 	.word	index@(_Z5setHPPii)
        /*0044*/ 	.word	0x00000000


	//----- nvinfo : EIATTR_MIN_STACK_SIZE
	.align		4
.L_13:
        /*0048*/ 	.byte	0x04, 0x12
        /*004a*/ 	.short	(.L_15 - .L_14)
	.align		4
.L_14:
        /*004c*/ 	.word	index@(_Z5setHPPii)
        /*0050*/ 	.word	0x00000000


	//----- nvinfo : EIATTR_MIN_STACK_SIZE
	.align		4
.L_15:
        /*0054*/ 	.byte	0x04, 0x12
        /*0056*/ 	.short	(.L_17 - .L_16)
	.align		4
.L_16:
        /*0058*/ 	.word	index@(_Z10eval_scorePiS_S_S_S_i)
        /*005c*/ 	.word	0x00000000


	//----- nvinfo : EIATTR_MIN_STACK_SIZE
	.align		4
.L_17:
        /*0060*/ 	.byte	0x04, 0x12
        /*0062*/ 	.short	(.L_19 - .L_18)
	.align		4
.L_18:
        /*0064*/ 	.word	index@(_Z17finding_opponentsPiiS_S_)
        /*0068*/ 	.word	0x00000000
.L_19:


//--------------------- .nv.compat                --------------------------
	.section	.nv.compat,"",@"SHT_CUDA_COMPAT_INFO"
	.align	4
        /*0000*/ 	.byte	0x02, 0x09, 0x00, 0x00, 0x02, 0x02, 0x01, 0x00, 0x02, 0x05, 0x05, 0x00, 0x03, 0x07, 0x01, 0x01
        /*0010*/ 	.byte	0x02, 0x03, 0x00, 0x00, 0x02, 0x06, 0x01, 0x00, 0x04, 0x0b, 0x08, 0x00, 0x09, 0x00, 0x00, 0x00
        /*0020*/ 	.byte	0x00, 0x00, 0x00, 0x00


//--------------------- .nv.info._Z5setHPPii      --------------------------
	.section	.nv.info._Z5setHPPii,"",@"SHT_CUDA_INFO"
	.sectionflags	@""
	.align	4


	//----- nvinfo : EIATTR_CUDA_API_VERSION
	.align		4
        /*0000*/ 	.byte	0x04, 0x37
        /*0002*/ 	.short	(.L_21 - .L_20)
.L_20:
        /*0004*/ 	.word	0x00000082


	//----- nvinfo : EIATTR_KPARAM_INFO
	.align		4
.L_21:
        /*0008*/ 	.byte	0x04, 0x17
        /*000a*/ 	.short	(.L_23 - .L_22)
.L_22:
        /*000c*/ 	.word	0x00000000
        /*0010*/ 	.short	0x0001
        /*0012*/ 	.short	0x0008
        /*0014*/ 	.byte	0x00, 0xf0, 0x11, 0x00


	//----- nvinfo : EIATTR_KPARAM_INFO
	.align		4
.L_23:
        /*0018*/ 	.byte	0x04, 0x17
        /*001a*/ 	.short	(.L_25 - .L_24)
.L_24:
        /*001c*/ 	.word	0x00000000
        /*0020*/ 	.short	0x0000
        /*0022*/ 	.short	0x0000
        /*0024*/ 	.byte	0x00, 0xf5, 0x21, 0x00


	//----- nvinfo : EIATTR_SPARSE_MMA_MASK
	.align		4
.L_25:
        /*0028*/ 	.byte	0x03, 0x50
        /*002a*/ 	.short	0x0000


	//----- nvinfo : EIATTR_MAXREG_COUNT
	.align		4
        /*002c*/ 	.byte	0x03, 0x1b
        /*002e*/ 	.short	0x00ff


	//----- nvinfo : EIATTR_MERCURY_ISA_VERSION
	.align		4
        /*0030*/ 	.byte	0x03, 0x5f
        /*0032*/ 	.short	0x0101


	//----- nvinfo : EIATTR_VRC_CTA_INIT_COUNT
	.align		4
        /*0034*/ 	.byte	0x02, 0x4a
	.zero		1
	.zero		1


	//----- nvinfo : EIATTR_EXIT_INSTR_OFFSETS
	.align		4
        /*0038*/ 	.byte	0x04, 0x1c
        /*003a*/ 	.short	(.L_27 - .L_26)


	//   ....[0]....
.L_26:
        /*003c*/ 	.word	0x00000070


	//----- nvinfo : EIATTR_CBANK_PARAM_SIZE
	.align		4
.L_27:
        /*0040*/ 	.byte	0x03, 0x19
        /*0042*/ 	.short	0x000c


	//----- nvinfo : EIATTR_PARAM_CBANK
	.align		4
        /*0044*/ 	.byte	0x04, 0x0a
        /*0046*/ 	.short	(.L_29 - .L_28)
	.align		4
.L_28:
        /*0048*/ 	.word	index@(.nv.constant0._Z5setHPPii)
        /*004c*/ 	.short	0x0380
        /*004e*/ 	.short	0x000c


	//----- nvinfo : EIATTR_SW_WAR
	.align		4
.L_29:
        /*0050*/ 	.byte	0x04, 0x36
        /*0052*/ 	.short	(.L_31 - .L_30)
.L_30:
        /*0054*/ 	.word	0x00000008
.L_31:


//--------------------- .nv.info._Z10eval_scorePiS_S_S_S_i --------------------------
	.section	.nv.info._Z10eval_scorePiS_S_S_S_i,"",@"SHT_CUDA_INFO"
	.sectionflags	@""
	.align	4


	//----- nvinfo : EIATTR_CUDA_API_VERSION
	.align		4
        /*0000*/ 	.byte	0x04, 0x37
        /*0002*/ 	.short	(.L_33 - .L_32)
.L_32:
        /*0004*/ 	.word	0x00000082


	//----- nvinfo : EIATTR_KPARAM_INFO
	.align		4
.L_33:
        /*0008*/ 	.byte	0x04, 0x17
        /*000a*/ 	.short	(.L_35 - .L_34)
.L_34:
        /*000c*/ 	.word	0x00000000
        /*0010*/ 	.short	0x0005
        /*0012*/ 	.short	0x0028
        /*0014*/ 	.byte	0x00, 0xf0, 0x11, 0x00


	//----- nvinfo : EIATTR_KPARAM_INFO
	.align		4
.L_35:
        /*0018*/ 	.byte	0x04, 0x17
        /*001a*/ 	.short	(.L_37 - .L_36)
.L_36:
        /*001c*/ 	.word	0x00000000
        /*0020*/ 	.short	0x0004
        /*0022*/ 	.short	0x0020
        /*0024*/ 	.byte	0x00, 0xf5, 0x21, 0x00


	//----- nvinfo : EIATTR_KPARAM_INFO
	.align		4
.L_37:
        /*0028*/ 	.byte	0x04, 0x17
        /*002a*/ 	.short	(.L_39 - .L_38)
.L_38:
        /*002c*/ 	.word	0x00000000
        /*0030*/ 	.short	0x0003
        /*0032*/ 	.short	0x0018
        /*0034*/ 	.byte	0x00, 0xf5, 0x21, 0x00


	//----- nvinfo : EIATTR_KPARAM_INFO
	.align		4
.L_39:
        /*0038*/ 	.byte	0x04, 0x17
        /*003a*/ 	.short	(.L_41 - .L_40)
.L_40:
        /*003c*/ 	.word	0x00000000
        /*0040*/ 	.short	0x0002
        /*0042*/ 	.short	0x0010
        /*0044*/ 	.byte	0x00, 0xf5, 0x21, 0x00


	//----- nvinfo : EIATTR_KPARAM_INFO
	.align		4
.L_41:
        /*0048*/ 	.byte	0x04, 0x17
        /*004a*/ 	.short	(.L_43 - .L_42)
.L_42:
        /*004c*/ 	.word	0x00000000
        /*0050*/ 	.short	0x0001
        /*0052*/ 	.short	0x0008
        /*0054*/ 	.byte	0x00, 0xf5, 0x21, 0x00


	//----- nvinfo : EIATTR_KPARAM_INFO
	.align		4
.L_43:
        /*0058*/ 	.byte	0x04, 0x17
        /*005a*/ 	.short	(.L_45 - .L_44)
.L_44:
        /*005c*/ 	.word	0x00000000
        /*0060*/ 	.short	0x0000
        /*0062*/ 	.short	0x0000
        /*0064*/ 	.byte	0x00, 0xf5, 0x21, 0x00


	//----- nvinfo : EIATTR_SPARSE_MMA_MASK
	.align		4
.L_45:
        /*0068*/ 	.byte	0x03, 0x50
        /*006a*/ 	.short	0x0000


	//----- nvinfo : EIATTR_MAXREG_COUNT
	.align		4
        /*006c*/ 	.byte	0x03, 0x1b
        /*006e*/ 	.short	0x00ff


	//----- nvinfo : EIATTR_NUM_BARRIERS
	.align		4
        /*0070*/ 	.byte	0x02, 0x4c
        /*0072*/ 	.byte	0x01
	.zero		1


	//----- nvinfo : EIATTR_MERCURY_ISA_VERSION
	.align		4
        /*0074*/ 	.byte	0x03, 0x5f
        /*0076*/ 	.short	0x0101


	//----- nvinfo : EIATTR_INT_WARP_WIDE_INSTR_OFFSETS
	.align		4
        /*0078*/ 	.byte	0x04, 0x31
        /*007a*/ 	.short	(.L_47 - .L_46)


	//   ....[0]....
.L_46:
        /*007c*/ 	.word	0x000003a0


	//----- nvinfo : EIATTR_VRC_CTA_INIT_COUNT
	.align		4
.L_47:
        /*0080*/ 	.byte	0x02, 0x4a
	.zero		1
	.zero		1


	//----- nvinfo : EIATTR_EXIT_INSTR_OFFSETS
	.align		4
        /*0084*/ 	.byte	0x04, 0x1c
        /*0086*/ 	.short	(.L_49 - .L_48)


	//   ....[0]....
.L_48:
        /*0088*/ 	.word	0x000000f0


	//   ....[1]....
        /*008c*/ 	.word	0x000002f0


	//   ....[2]....
        /*0090*/ 	.word	0x00000430


	//----- nvinfo : EIATTR_CRS_STACK_SIZE
	.align		4
.L_49:
        /*0094*/ 	.byte	0x04, 0x1e
        /*0096*/ 	.short	(.L_51 - .L_50)
.L_50:
        /*0098*/ 	.word	0x00000000


	//----- nvinfo : EIATTR_CBANK_PARAM_SIZE
	.align		4
.L_51:
        /*009c*/ 	.byte	0x03, 0x19
        /*009e*/ 	.short	0x002c


	//----- nvinfo : EIATTR_PARAM_CBANK
	.align		4
        /*00a0*/ 	.byte	0x04, 0x0a
        /*00a2*/ 	.short	(.L_53 - .L_52)
	.align		4
.L_52:
        /*00a4*/ 	.word	index@(.nv.constant0._Z10eval_scorePiS_S_S_S_i)
        /*00a8*/ 	.short	0x0380
        /*00aa*/ 	.short	0x002c


	//----- nvinfo : EIATTR_SW_WAR
	.align		4
.L_53:
        /*00ac*/ 	.byte	0x04, 0x36
        /*00ae*/ 	.short	(.L_55 - .L_54)
.L_54:
        /*00b0*/ 	.word	0x00000008
.L_55:


//--------------------- .nv.info._Z17finding_opponentsPiiS_S_ --------------------------
	.section	.nv.info._Z17finding_opponentsPiiS_S_,"",@"SHT_CUDA_INFO"
	.sectionflags	@""
	.align	4


	//----- nvinfo : EIATTR_CUDA_API_VERSION
	.align		4
        /*0000*/ 	.byte	0x04, 0x37
        /*0002*/ 	.short	(.L_57 - .L_56)
.L_56:
        /*0004*/ 	.word	0x00000082


	//----- nvinfo : EIATTR_KPARAM_INFO
	.align		4
.L_57:
        /*0008*/ 	.byte	0x04, 0x17
        /*000a*/ 	.short	(.L_59 - .L_58)
.L_58:
        /*000c*/ 	.word	0x00000000
        /*0010*/ 	.short	0x0003
        /*0012*/ 	.short	0x0018
        /*0014*/ 	.byte	0x00, 0xf5, 0x21, 0x00


	//----- nvinfo : EIATTR_KPARAM_INFO
	.align		4
.L_59:
        /*0018*/ 	.byte	0x04, 0x17
        /*001a*/ 	.short	(.L_61 - .L_60)
.L_60:
        /*001c*/ 	.word	0x00000000
        /*0020*/ 	.short	0x0002
        /*0022*/ 	.short	0x0010
        /*0024*/ 	.byte	0x00, 0xf5, 0x21, 0x00


	//----- nvinfo : EIATTR_KPARAM_INFO
	.align		4
.L_61:
        /*0028*/ 	.byte	0x04, 0x17
        /*002a*/ 	.short	(.L_63 - .L_62)
.L_62:
        /*002c*/ 	.word	0x00000000
        /*0030*/ 	.short	0x0001
        /*0032*/ 	.short	0x0008
        /*0034*/ 	.byte	0x00, 0xf0, 0x11, 0x00


	//----- nvinfo : EIATTR_KPARAM_INFO
	.align		4
.L_63:
        /*0038*/ 	.byte	0x04, 0x17
        /*003a*/ 	.short	(.L_65 - .L_64)
.L_64:
        /*003c*/ 	.word	0x00000000
        /*0040*/ 	.short	0x0000
        /*0042*/ 	.short	0x0000
        /*0044*/ 	.byte	0x00, 0xf5, 0x21, 0x00


	//----- nvinfo : EIATTR_SPARSE_MMA_MASK
	.align		4
.L_65:
        /*0048*/ 	.byte	0x03, 0x50
        /*004a*/ 	.short	0x0000


	//----- nvinfo : EIATTR_MAXREG_COUNT
	.align		4
        /*004c*/ 	.byte	0x03, 0x1b
        /*004e*/ 	.short	0x00ff


	//----- nvinfo : EIATTR_NUM_BARRIERS
	.align		4
        /*0050*/ 	.byte	0x02, 0x4c
        /*0052*/ 	.byte	0x01
	.zero		1


	//----- nvinfo : EIATTR_MERCURY_ISA_VERSION
	.align		4
        /*0054*/ 	.byte	0x03, 0x5f
        /*0056*/ 	.short	0x0101


	//----- nvinfo : EIATTR_INT_WARP_WIDE_INSTR_OFFSETS
	.align		4
        /*0058*/ 	.byte	0x04, 0x31
        /*005a*/ 	.short	(.L_67 - .L_66)


	//   ....[0]....
.L_66:
        /*005c*/ 	.word	0x000009c0


	//   ....[1]....
        /*0060*/ 	.word	0x000009d0


	//   ....[2]....
        /*0064*/ 	.word	0x00000a60


	//   ....[3]....
        /*0068*/ 	.word	0x00000a70


	//   ....[4]....
        /*006c*/ 	.word	0x00000b70


	//   ....[5]....
        /*0070*/ 	.word	0x00000b80


	//   ....[6]....
        /*0074*/ 	.word	0x00000c10


	//   ....[7]....
        /*0078*/ 	.word	0x00000c20


	//   ....[8]....
        /*007c*/ 	.word	0x00000d40


	//   ....[9]....
        /*0080*/ 	.word	0x00000d50


	//   ....[10]....
        /*0084*/ 	.word	0x00000de0


	//   ....[11]....
        /*0088*/ 	.word	0x00000df0


	//   ....[12]....
        /*008c*/ 	.word	0x00000ef0


	//   ....[13]....
        /*0090*/ 	.word	0x00000f00


	//   ....[14]....
        /*0094*/ 	.word	0x00000f90


	//   ....[15]....
        /*0098*/ 	.word	0x00000fa0


	//----- nvinfo : EIATTR_VRC_CTA_INIT_COUNT
	.align		4
.L_67:
        /*009c*/ 	.byte	0x02, 0x4a
	.zero		1
	.zero		1


	//----- nvinfo : EIATTR_EXIT_INSTR_OFFSETS
	.align		4
        /*00a0*/ 	.byte	0x04, 0x1c
        /*00a2*/ 	.short	(.L_69 - .L_68)


	//   ....[0]....
.L_68:
        /*00a4*/ 	.word	0x000001c0


	//   ....[1]....
        /*00a8*/ 	.word	0x00001220


	//   ....[2]....
        /*00ac*/ 	.word	0x00001250


	//   ....[3]....
        /*00b0*/ 	.word	0x00001340


	//   ....[4]....
        /*00b4*/ 	.word	0x00001380


	//----- nvinfo : EIATTR_CRS_STACK_SIZE
	.align		4
.L_69:
        /*00b8*/ 	.byte	0x04, 0x1e
        /*00ba*/ 	.short	(.L_71 - .L_70)
.L_70:
        /*00bc*/ 	.word	0x00000000


	//----- nvinfo : EIATTR_CBANK_PARAM_SIZE
	.align		4
.L_71:
        /*00c0*/ 	.byte	0x03, 0x19
        /*00c2*/ 	.short	0x0020


	//----- nvinfo : EIATTR_PARAM_CBANK
	.align		4
        /*00c4*/ 	.byte	0x04, 0x0a
        /*00c6*/ 	.short	(.L_73 - .L_72)
	.align		4
.L_72:
        /*00c8*/ 	.word	index@(.nv.constant0._Z17finding_opponentsPiiS_S_)
        /*00cc*/ 	.short	0x0380
        /*00ce*/ 	.short	0x0020


	//----- nvinfo : EIATTR_SW_WAR
	.align		4
.L_73:
        /*00d0*/ 	.byte	0x04, 0x36
        /*00d2*/ 	.short	(.L_75 - .L_74)
.L_74:
        /*00d4*/ 	.word	0x00000008
.L_75:


//--------------------- .nv.callgraph             --------------------------
	.section	.nv.callgraph,"",@"SHT_CUDA_CALLGRAPH"
	.align	4
	.sectionentsize	8
	.align		4
        /*0000*/ 	.word	0x00000000
	.align		4
        /*0004*/ 	.word	0xffffffff
	.align		4
        /*0008*/ 	.word	0x00000000
	.align		4
        /*000c*/ 	.word	0xfffffffe
	.align		4
        /*0010*/ 	.word	0x00000000
	.align		4
        /*0014*/ 	.word	0xfffffffd
	.align		4
        /*0018*/ 	.word	0x00000000
	.align		4
        /*001c*/ 	.word	0xfffffffc


//--------------------- .nv.constant3             --------------------------
	.section	.nv.constant3,"a",@progbits
	.align	4
.nv.constant3:
	.type		gxcoord,@object
	.size		gxcoord,(gycoord - gxcoord)
gxcoord:
	.zero		4000
	.type		gycoord,@object
	.size		gycoord,(.L_1 - gycoord)
gycoord:
	.zero		4000
.L_1:


//--------------------- .text._Z5setHPPii         --------------------------
	.section	.text._Z5setHPPii,"ax",@progbits
	.align	128
        .global         _Z5setHPPii
        .type           _Z5setHPPii,@function
        .size           _Z5setHPPii,(.L_x_26 - _Z5setHPPii)
        .other          _Z5setHPPii,@"STO_CUDA_ENTRY STV_DEFAULT"
_Z5setHPPii:
.text._Z5setHPPii:
[----:B------:R-:W-:Y:S01]  /*0000*/  LDC R1, c[0x0][0x37c] ;  /* 0x0000df00ff017b82 */ /* 0x000fe20000000800 */
[----:B------:R-:W0:Y:S07]  /*0010*/  S2R R5, SR_TID.X ;  /* 0x0000000000057919 */ /* 0x000e2e0000002100 */
[----:B------:R-:W0:Y:S01]  /*0020*/  LDC.64 R2, c[0x0][0x380] ;  /* 0x0000e000ff027b82 */ /* 0x000e220000000a00 */
[----:B------:R-:W1:Y:S07]  /*0030*/  LDCU.64 UR4, c[0x0][0x358] ;  /* 0x00006b00ff0477ac */ /* 0x000e6e0008000a00 */
[----:B------:R-:W1:Y:S01]  /*0040*/  LDC R7, c[0x0][0x388] ;  /* 0x0000e200ff077b82 */ /* 0x000e620000000800 */
[----:B0-----:R-:W-:-:S05]  /*0050*/  IMAD.WIDE.U32 R2, R5, 0x4, R2 ;  /* 0x0000000405027825 */ /* 0x001fca00078e0002 */
[----:B-1----:R-:W-:Y:S01]  /*0060*/  STG.E desc[UR4][R2.64], R7 ;  /* 0x0000000702007986 */ /* 0x002fe2000c101904 */
[----:B------:R-:W-:Y:S05]  /*0070*/  EXIT ;  /* 0x000000000000794d */ /* 0x000fea0003800000 */
.L_x_0:
[----:B------:R-:W-:-:S00]  /*0080*/  BRA `(.L_x_0) ;  /* 0xfffffffc00fc7947 */ /* 0x000fc0000383ffff */
[----:B------:R-:W-:-:S00]  /*0090*/  NOP ;  /* 0x0000000000007918 */ /* 0x000fc00000000000 */
        /* <DEDUP_REMOVED lines=14> */
.L_x_26:


//--------------------- .text._Z10eval_scorePiS_S_S_S_i --------------------------
	.section	.text._Z10eval_scorePiS_S_S_S_i,"ax",@progbits
	.align	128
        .global         _Z10eval_scorePiS_S_S_S_i
        .type           _Z10eval_scorePiS_S_S_S_i,@function
        .size           _Z10eval_scorePiS_S_S_S_i,(.L_x_27 - _Z10eval_scorePiS_S_S_S_i)
        .other          _Z10eval_scorePiS_S_S_S_i,@"STO_CUDA_ENTRY STV_DEFAULT"
_Z10eval_scorePiS_S_S_S_i:
.text._Z10eval_scorePiS_S_S_S_i:
[----:B------:R-:W-:Y:S01]  /*0000*/  LDC R1, c[0x0][0x37c] ;  /* 0x0000df00ff017b82 */ /* 0x000fe20000000800 */
[----:B------:R-:W0:Y:S07]  /*0010*/  S2R R5, SR_TID.X ;  /* 0x0000000000057919 */ /* 0x000e2e0000002100 */
[----:B------:R-:W1:Y:S01]  /*0020*/  LDC.64 R2, c[0x0][0x388] ;  /* 0x0000e200ff027b82 */ /* 0x000e620000000a00 */
[----:B------:R-:W2:Y:S01]  /*0030*/  LDCU.64 UR4, c[0x0][0x358] ;  /* 0x00006b00ff0477ac */ /* 0x000ea20008000a00 */
[----:B------:R-:W-:Y:S01]  /*0040*/  BSSY.RECONVERGENT B0, `(.L_x_1) ;  /* 0x0000008000007945 */ /* 0x000fe20003800200 */
[C---:B0-----:R-:W-:Y:S01]  /*0050*/  ISETP.NE.AND P0, PT, R5.reuse, RZ, PT ;  /* 0x000000ff0500720c */ /* 0x041fe20003f05270 */
[----:B-1----:R-:W-:-:S12]  /*0060*/  IMAD.WIDE.U32 R8, R5, 0x4, R2 ;  /* 0x0000000405087825 */ /* 0x002fd800078e0002 */
[----:B--2---:R-:W-:Y:S05]  /*0070*/  @P0 BRA `(.L_x_2) ;  /* 0x0000000000100947 */ /* 0x004fea0003800000 */
[----:B------:R-:W0:Y:S02]  /*0080*/  LDC.64 R6, c[0x0][0x380] ;  /* 0x0000e000ff067b82 */ /* 0x000e240000000a00 */
[----:B0-----:R-:W2:Y:S02]  /*0090*/  LDG.E R0, desc[UR4][R6.64] ;  /* 0x0000000406007981 */ /* 0x001ea4000c1e1900 */
[----:B--2---:R-:W-:-:S05]  /*00a0*/  VIADD R11, R0, 0x1 ;  /* 0x00000001000b7836 */ /* 0x004fca0000000000 */
[----:B------:R0:W-:Y:S02]  /*00b0*/  STG.E desc[UR4][R6.64], R11 ;  /* 0x0000000b06007986 */ /* 0x0001e4000c101904 */
.L_x_2:
[----:B------:R-:W-:Y:S05]  /*00c0*/  BSYNC.RECONVERGENT B0 ;  /* 0x0000000000007941 */ /* 0x000fea0003800200 */
.L_x_1:
[----:B------:R-:W2:Y:S02]  /*00d0*/  LDG.E R8, desc[UR4][R8.64] ;  /* 0x0000000408087981 */ /* 0x000ea4000c1e1900 */
[----:B--2---:R-:W-:-:S13]  /*00e0*/  ISETP.GE.AND P0, PT, R8, 0x1, PT ;  /* 0x000000010800780c */ /* 0x004fda0003f06270 */
[----:B------:R-:W-:Y:S05]  /*00f0*/  @!P0 EXIT ;  /* 0x000000000000894d */ /* 0x000fea0003800000 */
[----:B------:R-:W1:Y:S08]  /*0100*/  LDC.64 R8, c[0x0][0x380] ;  /* 0x0000e000ff087b82 */ /* 0x000e700000000a00 */
[----:B------:R-:W-:Y:S08]  /*0110*/  BAR.SYNC.DEFER_BLOCKING 0x0 ;  /* 0x0000000000007b1d */ /* 0x000ff00000010000 */
[----:B0-----:R-:W0:Y:S08]  /*0120*/  LDC.64 R6, c[0x0][0x390] ;  /* 0x0000e400ff067b82 */ /* 0x001e300000000a00 */
[----:B------:R-:W2:Y:S01]  /*0130*/  LDC R4, c[0x0][0x3a8] ;  /* 0x0000ea00ff047b82 */ /* 0x000ea20000000800 */
[----:B-1----:R1:W3:Y:S01]  /*0140*/  LDG.E R8, desc[UR4][R8.64] ;  /* 0x0000000408087981 */ /* 0x0022e2000c1e1900 */
[----:B0-----:R-:W-:-:S06]  /*0150*/  IMAD.WIDE.U32 R6, R5, 0x4, R6 ;  /* 0x0000000405067825 */ /* 0x001fcc00078e0006 */
[----:B------:R0:W4:Y:S01]  /*0160*/  LDG.E R7, desc[UR4][R6.64] ;  /* 0x0000000406077981 */ /* 0x000122000c1e1900 */
[----:B--2---:R-:W-:Y:S02]  /*0170*/  IABS R13, R4 ;  /* 0x00000004000d7213 */ /* 0x004fe40000000000 */
[----:B------:R-:W-:Y:S02]  /*0180*/  ISETP.NE.AND P1, PT, R4, RZ, PT ;  /* 0x000000ff0400720c */ /* 0x000fe40003f25270 */
[----:B------:R-:W2:Y:S08]  /*0190*/  I2F.RP R0, R13 ;  /* 0x0000000d00007306 */ /* 0x000eb00000209400 */
[----:B--2---:R-:W2:Y:S02]  /*01a0*/  MUFU.RCP R0, R0 ;  /* 0x0000000000007308 */ /* 0x004ea40000001000 */
[----:B--2---:R-:W-:-:S06]  /*01b0*/  VIADD R10, R0, 0xffffffe ;  /* 0x0ffffffe000a7836 */ /* 0x004fcc0000000000 */
[----:B------:R2:W5:Y:S02]  /*01c0*/  F2I.FTZ.U32.TRUNC.NTZ R11, R10 ;  /* 0x0000000a000b7305 */ /* 0x000564000021f000 */
[----:B--2---:R-:W-:Y:S01]  /*01d0*/  IMAD.MOV.U32 R10, RZ, RZ, RZ ;  /* 0x000000ffff0a7224 */ /* 0x004fe200078e00ff */
[----:B-----5:R-:W-:-:S05]  /*01e0*/  IADD3 R12, PT, PT, RZ, -R11, RZ ;  /* 0x8000000bff0c7210 */ /* 0x020fca0007ffe0ff */
[----:B-1----:R-:W-:-:S04]  /*01f0*/  IMAD R9, R12, R13, RZ ;  /* 0x0000000d0c097224 */ /* 0x002fc800078e02ff */
[----:B------:R-:W-:-:S04]  /*0200*/  IMAD.HI.U32 R11, R11, R9, R10 ;  /* 0x000000090b0b7227 */ /* 0x000fc800078e000a */
[----:B---3--:R-:W-:-:S05]  /*0210*/  VIADD R8, R8, 0xffffffff ;  /* 0xffffffff08087836 */ /* 0x008fca0000000000 */
[----:B0-----:R-:W-:Y:S02]  /*0220*/  IABS R6, R8 ;  /* 0x0000000800067213 */ /* 0x001fe40000000000 */
[----:B------:R-:W-:-:S03]  /*0230*/  ISETP.GE.AND P2, PT, R8, RZ, PT ;  /* 0x000000ff0800720c */ /* 0x000fc60003f46270 */
[----:B------:R-:W-:-:S05]  /*0240*/  IMAD.HI.U32 R11, R11, R6, RZ ;  /* 0x000000060b0b7227 */ /* 0x000fca00078e00ff */
[----:B------:R-:W-:-:S05]  /*0250*/  IADD3 R11, PT, PT, -R11, RZ, RZ ;  /* 0x000000ff0b0b7210 */ /* 0x000fca0007ffe1ff */
[----:B------:R-:W-:-:S05]  /*0260*/  IMAD R0, R13, R11, R6 ;  /* 0x0000000b0d007224 */ /* 0x000fca00078e0206 */
[----:B------:R-:W-:-:S13]  /*0270*/  ISETP.GT.U32.AND P0, PT, R13, R0, PT ;  /* 0x000000000d00720c */ /* 0x000fda0003f04070 */
[----:B------:R-:W-:-:S05]  /*0280*/  @!P0 IMAD.IADD R0, R0, 0x1, -R13 ;  /* 0x0000000100008824 */ /* 0x000fca00078e0a0d */
[----:B------:R-:W-:-:S13]  /*0290*/  ISETP.GT.U32.AND P0, PT, R13, R0, PT ;  /* 0x000000000d00720c */ /* 0x000fda0003f04070 */
[----:B------:R-:W-:Y:S01]  /*02a0*/  @!P0 IMAD.IADD R0, R0, 0x1, -R13 ;  /* 0x0000000100008824 */ /* 0x000fe200078e0a0d */
[----:B----4-:R-:W-:-:S04]  /*02b0*/  ISETP.NE.AND P0, PT, R7, -0x1, PT ;  /* 0xffffffff0700780c */ /* 0x010fc80003f05270 */
[----:B------:R-:W-:Y:S02]  /*02c0*/  @!P2 IADD3 R0, PT, PT, -R0, RZ, RZ ;  /* 0x000000ff0000a210 */ /* 0x000fe40007ffe1ff */
[----:B------:R-:W-:-:S04]  /*02d0*/  @!P1 LOP3.LUT R0, RZ, R4, RZ, 0x33, !PT ;  /* 0x00000004ff009212 */ /* 0x000fc800078e33ff */
[----:B------:R-:W-:-:S13]  /*02e0*/  ISETP.EQ.OR P0, PT, R0, RZ, !P0 ;  /* 0x000000ff0000720c */ /* 0x000fda0004702670 */
[----:B------:R-:W-:Y:S05]  /*02f0*/  @P0 EXIT ;  /* 0x000000000000094d */ /* 0x000fea0003800000 */
[----:B------:R-:W-:Y:S02]  /*0300*/  IMAD.WIDE R2, R7, 0x4, R2 ;  /* 0x0000000407027825 */ /* 0x000fe400078e0202 */
[----:B------:R-:W0:Y:S02]  /*0310*/  LDC.64 R6, c[0x0][0x398] ;  /* 0x0000e600ff067b82 */ /* 0x000e240000000a00 */
[----:B------:R-:W-:-:S05]  /*0320*/  IMAD.MOV.U32 R9, RZ, RZ, -0x1 ;  /* 0xffffffffff097424 */ /* 0x000fca00078e00ff */
[----:B------:R-:W2:Y:S01]  /*0330*/  ATOMG.E.ADD.STRONG.GPU PT, R2, desc[UR4][R2.64], R9 ;  /* 0x80000009020279a8 */ /* 0x000ea200081ef104 */
[----:B------:R-:W-:Y:S01]  /*0340*/  BSSY.RECONVERGENT B0, `(.L_x_3) ;  /* 0x000000b000007945 */ /* 0x000fe20003800200 */
[----:B0-----:R-:W-:Y:S01]  /*0350*/  IMAD.WIDE.U32 R4, R5, 0x4, R6 ;  /* 0x0000000405047825 */ /* 0x001fe200078e0006 */
[----:B--2---:R-:W-:-:S13]  /*0360*/  ISETP.NE.AND P0, PT, R2, 0x1, PT ;  /* 0x000000010200780c */ /* 0x004fda0003f05270 */
[----:B------:R-:W-:Y:S05]  /*0370*/  @P0 BRA `(.L_x_4) ;  /* 0x00000000001c0947 */ /* 0x000fea0003800000 */
[----:B------:R-:W0:Y:S01]  /*0380*/  S2R R0, SR_LANEID ;  /* 0x0000000000007919 */ /* 0x000e220000000000 */
[----:B------:R-:W1:Y:S01]  /*0390*/  LDC.64 R2, c[0x0][0x3a0] ;  /* 0x0000e800ff027b82 */ /* 0x000e620000000a00 */
[----:B------:R-:W-:Y:S02]  /*03a0*/  VOTEU.ANY UR6, UPT, PT ;  /* 0x0000000000067886 */ /* 0x000fe400038e0100 */
[----:B------:R-:W-:Y:S02]  /*03b0*/  UFLO.U32 UR7, UR6 ;  /* 0x00000006000772bd */ /* 0x000fe400080e0000 */
[----:B------:R-:W1:Y:S04]  /*03c0*/  POPC R7, UR6 ;  /* 0x0000000600077d09 */ /* 0x000e680008000000 */
[----:B0-----:R-:W-:-:S13]  /*03d0*/  ISETP.EQ.U32.AND P0, PT, R0, UR7, PT ;  /* 0x0000000700007c0c */ /* 0x001fda000bf02070 */
[----:B-1----:R0:W-:Y:S02]  /*03e0*/  @P0 REDG.E.ADD.STRONG.GPU desc[UR4][R2.64], R7 ;  /* 0x000000070200098e */ /* 0x0021e4000c12e104 */
.L_x_4:
[----:B------:R-:W-:Y:S05]  /*03f0*/  BSYNC.RECONVERGENT B0 ;  /* 0x0000000000007941 */ /* 0x000fea0003800200 */
.L_x_3:
[----:B------:R-:W0:Y:S02]  /*0400*/  LDG.E R0, desc[UR4][R4.64] ;  /* 0x0000000404007981 */ /* 0x000e24000c1e1900 */
[----:B0-----:R-:W-:-:S05]  /*0410*/  IADD3 R3, PT, PT, R0, 0x1, RZ ;  /* 0x0000000100037810 */ /* 0x001fca0007ffe0ff */
[----:B------:R-:W-:Y:S01]  /*0420*/  STG.E desc[UR4][R4.64], R3 ;  /* 0x0000000304007986 */ /* 0x000fe2000c101904 */
[----:B------:R-:W-:Y:S05]  /*0430*/  EXIT ;  /* 0x000000000000794d */ /* 0x000fea0003800000 */
.L_x_5:
        /* <DEDUP_REMOVED lines=12> */
.L_x_27:


//--------------------- .text._Z17finding_opponentsPiiS_S_ --------------------------
	.section	.text._Z17finding_opponentsPiiS_S_,"ax",@progbits
	.align	128
        .global         _Z17finding_opponentsPiiS_S_
        .type           _Z17finding_opponentsPiiS_S_,@function
        .size           _Z17finding_opponentsPiiS_S_,(.L_x_28 - _Z17finding_opponentsPiiS_S_)
        .other          _Z17finding_opponentsPiiS_S_,@"STO_CUDA_ENTRY STV_DEFAULT"
_Z17finding_opponentsPiiS_S_:
.text._Z17finding_opponentsPiiS_S_:
[----:B------:R-:W-:Y:S08]  /*0000*/  LDC R1, c[0x0][0x37c] ;  /* 0x0000df00ff017b82 */ /* 0x000ff00000000800 */
[----:B------:R-:W0:Y:S01]  /*0010*/  LDC.64 R4, c[0x0][0x380] ;  /* 0x0000e000ff047b82 */ /* 0x000e220000000a00 */
[----:B------:R-:W0:Y:S07]  /*0020*/  LDCU.64 UR8, c[0x0][0x358] ;  /* 0x00006b00ff0877ac */ /* 0x000e2e0008000a00 */
[----:B------:R-:W1:Y:S01]  /*0030*/  LDC R12, c[0x0][0x388] ;  /* 0x0000e200ff0c7b82 */ /* 0x000e620000000800 */
[----:B0-----:R-:W2:Y:S01]  /*0040*/  LDG.E R6, desc[UR8][R4.64] ;  /* 0x0000000804067981 */ /* 0x001ea2000c1e1900 */
[----:B------:R-:W-:Y:S01]  /*0050*/  IMAD.MOV.U32 R8, RZ, RZ, RZ ;  /* 0x000000ffff087224 */ /* 0x000fe200078e00ff */
[----:B-1----:R-:W-:-:S04]  /*0060*/  IABS R2, R12 ;  /* 0x0000000c00027213 */ /* 0x002fc80000000000 */
[----:B------:R-:W0:Y:S08]  /*0070*/  I2F.RP R0, R2 ;  /* 0x0000000200007306 */ /* 0x000e300000209400 */
[----:B0-----:R-:W0:Y:S02]  /*0080*/  MUFU.RCP R0, R0 ;  /* 0x0000000000007308 */ /* 0x001e240000001000 */
[----:B0-----:R-:W-:-:S06]  /*0090*/  VIADD R9, R0, 0xffffffe ;  /* 0x0ffffffe00097836 */ /* 0x001fcc0000000000 */
[----:B------:R-:W0:Y:S02]  /*00a0*/  F2I.FTZ.U32.TRUNC.NTZ R9, R9 ;  /* 0x0000000900097305 */ /* 0x000e24000021f000 */
[----:B0-----:R-:W-:-:S04]  /*00b0*/  IMAD.MOV R3, RZ, RZ, -R9 ;  /* 0x000000ffff037224 */ /* 0x001fc800078e0a09 */
[----:B------:R-:W-:-:S04]  /*00c0*/  IMAD R3, R3, R2, RZ ;  /* 0x0000000203037224 */ /* 0x000fc800078e02ff */
[----:B------:R-:W-:Y:S01]  /*00d0*/  IMAD.HI.U32 R8, R9, R3, R8 ;  /* 0x0000000309087227 */ /* 0x000fe200078e0008 */
[----:B--2---:R-:W-:Y:S02]  /*00e0*/  IABS R7, R6 ;  /* 0x0000000600077213 */ /* 0x004fe40000000000 */
[----:B------:R-:W-:-:S03]  /*00f0*/  ISETP.GE.AND P1, PT, R6, RZ, PT ;  /* 0x000000ff0600720c */ /* 0x000fc60003f26270 */
[----:B------:R-:W-:-:S04]  /*0100*/  IMAD.HI.U32 R3, R8, R7, RZ ;  /* 0x0000000708037227 */ /* 0x000fc800078e00ff */
[----:B------:R-:W-:-:S04]  /*0110*/  IMAD.MOV R3, RZ, RZ, -R3 ;  /* 0x000000ffff037224 */ /* 0x000fc800078e0a03 */
[----:B------:R-:W-:-:S05]  /*0120*/  IMAD R3, R2, R3, R7 ;  /* 0x0000000302037224 */ /* 0x000fca00078e0207 */
[----:B------:R-:W-:-:S13]  /*0130*/  ISETP.GT.U32.AND P0, PT, R2, R3, PT ;  /* 0x000000030200720c */ /* 0x000fda0003f04070 */
[----:B------:R-:W-:-:S05]  /*0140*/  @!P0 IMAD.IADD R3, R3, 0x1, -R2 ;  /* 0x0000000103038824 */ /* 0x000fca00078e0a02 */
[----:B------:R-:W-:-:S13]  /*0150*/  ISETP.GT.U32.AND P0, PT, R2, R3, PT ;  /* 0x000000030200720c */ /* 0x000fda0003f04070 */
[----:B------:R-:W-:Y:S01]  /*0160*/  @!P0 IMAD.IADD R3, R3, 0x1, -R2 ;  /* 0x0000000103038824 */ /* 0x000fe200078e0a02 */
[----:B------:R-:W-:Y:S02]  /*0170*/  ISETP.NE.AND P0, PT, R12, RZ, PT ;  /* 0x000000ff0c00720c */ /* 0x000fe40003f05270 */
[----:B------:R-:W-:Y:S01]  /*0180*/  LOP3.LUT R12, RZ, R12, RZ, 0x33, !PT ;  /* 0x0000000cff0c7212 */ /* 0x000fe200078e33ff */
[----:B------:R-:W-:-:S05]  /*0190*/  @!P1 IMAD.MOV R3, RZ, RZ, -R3 ;  /* 0x000000ffff039224 */ /* 0x000fca00078e0a03 */
[----:B------:R-:W-:-:S04]  /*01a0*/  SEL R3, R12, R3, !P0 ;  /* 0x000000030c037207 */ /* 0x000fc80004000000 */
[----:B------:R-:W-:-:S13]  /*01b0*/  ISETP.NE.AND P1, PT, R3, RZ, PT ;  /* 0x000000ff0300720c */ /* 0x000fda0003f25270 */
[----:B------:R-:W-:Y:S05]  /*01c0*/  @!P1 EXIT ;  /* 0x000000000000994d */ /* 0x000fea0003800000 */
[----:B------:R-:W0:Y:S01]  /*01d0*/  S2R R3, SR_TID.X ;  /* 0x0000000000037919 */ /* 0x000e220000002100 */
[----:B------:R-:W-:Y:S01]  /*01e0*/  BSSY.RECONVERGENT B0, `(.L_x_6) ;  /* 0x0000057000007945 */ /* 0x000fe20003800200 */
[----:B------:R-:W1:Y:S01]  /*01f0*/  S2R R0, SR_CTAID.X ;  /* 0x0000000000007919 */ /* 0x000e620000002500 */
[----:B0-----:R-:W-:-:S13]  /*0200*/  ISETP.NE.AND P2, PT, R3, RZ, PT ;  /* 0x000000ff0300720c */ /* 0x001fda0003f45270 */
[----:B------:R-:W0:Y:S01]  /*0210*/  @!P2 S2R R7, SR_CgaCtaId ;  /* 0x000000000007a919 */ /* 0x000e220000008800 */
[----:B------:R-:W-:Y:S01]  /*0220*/  @!P2 MOV R6, 0x400 ;  /* 0x000004000006a802 */ /* 0x000fe20000000f00 */
[----:B------:R-:W-:-:S04]  /*0230*/  @!P2 IMAD.MOV.U32 R10, RZ, RZ, -0x1 ;  /* 0xffffffffff0aa424 */ /* 0x000fc800078e00ff */
[----:B------:R-:W-:Y:S01]  /*0240*/  IMAD.MOV.U32 R11, RZ, RZ, R10 ;  /* 0x000000ffff0b7224 */ /* 0x000fe200078e000a */
[----:B0-----:R-:W-:-:S05]  /*0250*/  @!P2 LEA R6, R7, R6, 0x18 ;  /* 0x000000060706a211 */ /* 0x001fca00078ec0ff */
[----:B------:R0:W-:Y:S01]  /*0260*/  @!P2 STS.64 [R6], R10 ;  /* 0x0000000a0600a388 */ /* 0x0001e20000000a00 */
[----:B------:R-:W-:Y:S06]  /*0270*/  BAR.SYNC.DEFER_BLOCKING 0x0 ;  /* 0x0000000000007b1d */ /* 0x000fec0000010000 */
[----:B-1----:R-:W-:Y:S05]  /*0280*/  @P2 BRA `(.L_x_7) ;  /* 0x0000000400302947 */ /* 0x002fea0003800000 */
[----:B------:R-:W1:Y:S01]  /*0290*/  LDCU.64 UR4, c[0x0][0x390] ;  /* 0x00007200ff0477ac */ /* 0x000e620008000a00 */
[----:B0-----:R-:W-:-:S03]  /*02a0*/  IMAD.WIDE.U32 R6, R0, 0x4, RZ ;  /* 0x0000000400067825 */ /* 0x001fc600078e00ff */
[----:B-1----:R-:W-:-:S04]  /*02b0*/  IADD3 R10, P1, PT, R6, UR4, RZ ;  /* 0x00000004060a7c10 */ /* 0x002fc8000ff3e0ff */
[----:B------:R-:W-:-:S05]  /*02c0*/  IADD3.X R11, PT, PT, R7, UR5, RZ, P1, !PT ;  /* 0x00000005070b7c10 */ /* 0x000fca0008ffe4ff */
[----:B------:R-:W2:Y:S02]  /*02d0*/  LDG.E R10, desc[UR8][R10.64] ;  /* 0x000000080a0a7981 */ /* 0x000ea4000c1e1900 */
[----:B--2---:R-:W-:-:S13]  /*02e0*/  ISETP.GE.AND P1, PT, R10, 0x1, PT ;  /* 0x000000010a00780c */ /* 0x004fda0003f26270 */
[----:B------:R-:W-:Y:S05]  /*02f0*/  @!P1 BRA `(.L_x_7) ;  /* 0x0000000400149947 */ /* 0x000fea0003800000 */
[----:B------:R0:W2:Y:S01]  /*0300*/  LDG.E R5, desc[UR8][R4.64] ;  /* 0x0000000804057981 */ /* 0x0000a2000c1e1900 */
[----:B------:R-:W1:Y:S01]  /*0310*/  S2UR UR6, SR_CgaCtaId ;  /* 0x00000000000679c3 */ /* 0x000e620000008800 */
[----:B------:R-:W-:-:S07]  /*0320*/  UMOV UR5, 0x400 ;  /* 0x0000040000057882 */ /* 0x000fce0000000000 */
[----:B0-----:R-:W0:Y:S01]  /*0330*/  LDC R4, c[0x3][R6] ;  /* 0x00c0000006047b82 */ /* 0x001e220000000800 */
[----:B-1----:R-:W-:Y:S01]  /*0340*/  ULEA UR4, UR6, UR5, 0x18 ;  /* 0x0000000506047291 */ /* 0x002fe2000f8ec0ff */
[----:B--2---:R-:W-:-:S06]  /*0350*/  IMAD.IADD R7, R5, 0x1, R0 ;  /* 0x0000000105077824 */ /* 0x004fcc00078e0200 */
[----:B------:R-:W0:Y:S01]  /*0360*/  LDC R5, c[0x3][R6+0xfa0] ;  /* 0x00c3e80006057b82 */ /* 0x000e220000000800 */
[----:B------:R-:W-:Y:S02]  /*0370*/  IABS R9, R7 ;  /* 0x0000000700097213 */ /* 0x000fe40000000000 */
[----:B------:R-:W-:-:S03]  /*0380*/  ISETP.GE.AND P3, PT, R7, RZ, PT ;  /* 0x000000ff0700720c */ /* 0x000fc60003f66270 */
[----:B------:R-:W-:-:S04]  /*0390*/  IMAD.HI.U32 R8, R8, R9, RZ ;  /* 0x0000000908087227 */ /* 0x000fc800078e00ff */
[----:B------:R-:W-:-:S04]  /*03a0*/  IMAD.MOV R8, RZ, RZ, -R8 ;  /* 0x000000ffff087224 */ /* 0x000fc800078e0a08 */
[----:B------:R-:W-:-:S05]  /*03b0*/  IMAD R9, R2, R8, R9 ;  /* 0x0000000802097224 */ /* 0x000fca00078e0209 */
[----:B------:R-:W-:Y:S01]  /*03c0*/  ISETP.GT.U32.AND P1, PT, R2, R9, PT ;  /* 0x000000090200720c */ /* 0x000fe20003f24070 */
[----:B0-----:R0:W-:-:S12]  /*03d0*/  STS.64 [UR4+0x8], R4 ;  /* 0x00000804ff007988 */ /* 0x0011d80008000a04 */
[----:B------:R-:W-:-:S05]  /*03e0*/  @!P1 IMAD.IADD R9, R9, 0x1, -R2 ;  /* 0x0000000109099824 */ /* 0x000fca00078e0a02 */
[----:B------:R-:W-:-:S13]  /*03f0*/  ISETP.GT.U32.AND P1, PT, R2, R9, PT ;  /* 0x000000090200720c */ /* 0x000fda0003f24070 */
[----:B------:R-:W-:-:S04]  /*0400*/  @!P1 IMAD.IADD R9, R9, 0x1, -R2 ;  /* 0x0000000109099824 */ /* 0x000fc800078e0a02 */
[----:B------:R-:W-:-:S05]  /*0410*/  @!P3 IMAD.MOV R9, RZ, RZ, -R9 ;  /* 0x000000ffff09b224 */ /* 0x000fca00078e0a09 */
[----:B------:R-:W-:-:S05]  /*0420*/  SEL R9, R12, R9, !P0 ;  /* 0x000000090c097207 */ /* 0x000fca0004000000 */
[----:B------:R-:W-:Y:S01]  /*0430*/  IMAD.SHL.U32 R2, R9, 0x4, RZ ;  /* 0x0000000409027824 */ /* 0x000fe200078e00ff */
[----:B------:R0:W-:Y:S03]  /*0440*/  STS [UR4], R9 ;  /* 0x00000009ff007988 */ /* 0x0001e60008000804 */
[----:B------:R-:W1:Y:S08]  /*0450*/  LDC R13, c[0x3][R2+0xfa0] ;  /* 0x00c3e800020d7b82 */ /* 0x000e700000000800 */
[----:B------:R-:W2:Y:S01]  /*0460*/  LDC R12, c[0x3][R2] ;  /* 0x00c00000020c7b82 */ /* 0x000ea20000000800 */
[C---:B-1----:R-:W-:Y:S01]  /*0470*/  ISETP.GE.AND P0, PT, R13.reuse, R5, PT ;  /* 0x000000050d00720c */ /* 0x042fe20003f06270 */
[----:B------:R-:W-:-:S03]  /*0480*/  IMAD.IADD R15, R13, 0x1, -R5 ;  /* 0x000000010d0f7824 */ /* 0x000fc600078e0a05 */
[C---:B--2---:R-:W-:Y:S01]  /*0490*/  ISETP.LT.OR P1, PT, R12.reuse, R4, !P0 ;  /* 0x000000040c00720c */ /* 0x044fe20004721670 */
[----:B------:R-:W-:-:S05]  /*04a0*/  IMAD.IADD R14, R12, 0x1, -R4 ;  /* 0x000000010c0e7824 */ /* 0x000fca00078e0a04 */
[----:B------:R0:W-:Y:S07]  /*04b0*/  STS.128 [UR4+0x10], R12 ;  /* 0x0000100cff007988 */ /* 0x0001ee0008000c04 */
[----:B------:R-:W-:Y:S05]  /*04c0*/  @P1 BRA `(.L_x_8) ;  /* 0x0000000000201947 */ /* 0x000fea0003800000 */
[----:B------:R-:W-:Y:S01]  /*04d0*/  UIADD3 UR4, UPT, UPT, UR5, 0x20, URZ ;  /* 0x0000002005047890 */ /* 0x000fe2000fffe0ff */
[----:B------:R-:W-:Y:S01]  /*04e0*/  IMAD.MOV.U32 R2, RZ, RZ, 0x7fffffff ;  /* 0x7fffffffff027424 */ /* 0x000fe200078e00ff */
[----:B------:R-:W-:Y:S02]  /*04f0*/  UIADD3 UR5, UPT, UPT, UR5, 0x24, URZ ;  /* 0x0000002405057890 */ /* 0x000fe4000fffe0ff */
[----:B------:R-:W-:Y:S02]  /*0500*/  ULEA UR4, UR6, UR4, 0x18 ;  /* 0x0000000406047291 */ /* 0x000fe4000f8ec0ff */
[----:B------:R-:W-:-:S07]  /*0510*/  ULEA UR5, UR6, UR5, 0x18 ;  /* 0x0000000506057291 */ /* 0x000fce000f8ec0ff */
[----:B------:R1:W-:Y:S04]  /*0520*/  ATOMS.EXCH RZ, [UR4], R2 ;  /* 0x00000002ffff798c */ /* 0x0003e8000c000004 */
[----:B------:R1:W-:Y:S01]  /*0530*/  ATOMS.EXCH RZ, [UR5], R2 ;  /* 0x00000002ffff798c */ /* 0x0003e2000c000005 */
[----:B------:R-:W-:Y:S05]  /*0540*/  BRA `(.L_x_7) ;  /* 0x0000000000807947 */ /* 0x000fea0003800000 */
.L_x_8:
[----:B------:R-:W-:-:S13]  /*0550*/  ISETP.GT.OR P0, PT, R12, R4, !P0 ;  /* 0x000000040c00720c */ /* 0x000fda0004704670 */
[----:B------:R-:W-:Y:S05]  /*0560*/  @P0 BRA `(.L_x_9) ;  /* 0x0000000000240947 */ /* 0x000fea0003800000 */
[----:B------:R-:W-:Y:S01]  /*0570*/  UIADD3 UR4, UPT, UPT, UR5, 0x20, URZ ;  /* 0x0000002005047890 */ /* 0x000fe2000fffe0ff */
[----:B------:R-:W-:Y:S01]  /*0580*/  IMAD.MOV.U32 R2, RZ, RZ, -0x80000000 ;  /* 0x80000000ff027424 */ /* 0x000fe200078e00ff */
[----:B------:R-:W-:Y:S01]  /*0590*/  UIADD3 UR5, UPT, UPT, UR5, 0x24, URZ ;  /* 0x0000002405057890 */ /* 0x000fe2000fffe0ff */
[----:B0-----:R-:W-:Y:S01]  /*05a0*/  IMAD.MOV.U32 R4, RZ, RZ, 0x7fffffff ;  /* 0x7fffffffff047424 */ /* 0x001fe200078e00ff */
[----:B------:R-:W-:Y:S02]  /*05b0*/  ULEA UR4, UR6, UR4, 0x18 ;  /* 0x0000000406047291 */ /* 0x000fe4000f8ec0ff */
[----:B------:R-:W-:-:S07]  /*05c0*/  ULEA UR5, UR6, UR5, 0x18 ;  /* 0x0000000506057291 */ /* 0x000fce000f8ec0ff */
[----:B------:R2:W-:Y:S04]  /*05d0*/  ATOMS.EXCH RZ, [UR4], R2 ;  /* 0x00000002ffff798c */ /* 0x0005e8000c000004 */
[----:B------:R2:W-:Y:S01]  /*05e0*/  ATOMS.EXCH RZ, [UR5], R4 ;  /* 0x00000004ffff798c */ /* 0x0005e2000c000005 */
[----:B------:R-:W-:Y:S05]  /*05f0*/  BRA `(.L_x_7) ;  /* 0x0000000000547947 */ /* 0x000fea0003800000 */
.L_x_9:
[----:B------:R-:W-:-:S04]  /*0600*/  ISETP.GT.AND P0, PT, R13, R5, PT ;  /* 0x000000050d00720c */ /* 0x000fc80003f04270 */
[----:B------:R-:W-:-:S13]  /*0610*/  ISETP.GT.OR P1, PT, R12, R4, P0 ;  /* 0x000000040c00720c */ /* 0x000fda0000724670 */
[----:B------:R-:W-:Y:S05]  /*0620*/  @P1 BRA `(.L_x_10) ;  /* 0x0000000000201947 */ /* 0x000fea0003800000 */
[----:B------:R-:W-:Y:S01]  /*0630*/  UIADD3 UR4, UPT, UPT, UR5, 0x20, URZ ;  /* 0x0000002005047890 */ /* 0x000fe2000fffe0ff */
[----:B------:R-:W-:Y:S01]  /*0640*/  IMAD.MOV.U32 R2, RZ, RZ, -0x80000000 ;  /* 0x80000000ff027424 */ /* 0x000fe200078e00ff */
[----:B------:R-:W-:Y:S02]  /*0650*/  UIADD3 UR5, UPT, UPT, UR5, 0x24, URZ ;  /* 0x0000002405057890 */ /* 0x000fe4000fffe0ff */
[----:B------:R-:W-:Y:S02]  /*0660*/  ULEA UR4, UR6, UR4, 0x18 ;  /* 0x0000000406047291 */ /* 0x000fe4000f8ec0ff */
[----:B------:R-:W-:-:S07]  /*0670*/  ULEA UR5, UR6, UR5, 0x18 ;  /* 0x0000000506057291 */ /* 0x000fce000f8ec0ff */
[----:B------:R3:W-:Y:S04]  /*0680*/  ATOMS.EXCH RZ, [UR4], R2 ;  /* 0x00000002ffff798c */ /* 0x0007e8000c000004 */
[----:B------:R3:W-:Y:S01]  /*0690*/  ATOMS.EXCH RZ, [UR5], R2 ;  /* 0x00000002ffff798c */ /* 0x0007e2000c000005 */
[----:B------:R-:W-:Y:S05]  /*06a0*/  BRA `(.L_x_7) ;  /* 0x0000000000287947 */ /* 0x000fea0003800000 */
.L_x_10:
[----:B------:R-:W-:-:S13]  /*06b0*/  ISETP.LT.OR P0, PT, R12, R4, P0 ;  /* 0x000000040c00720c */ /* 0x000fda0000701670 */
[----:B------:R-:W-:Y:S05]  /*06c0*/  @P0 BRA `(.L_x_7) ;  /* 0x0000000000200947 */ /* 0x000fea0003800000 */
[----:B------:R-:W-:Y:S01]  /*06d0*/  UIADD3 UR4, UPT, UPT, UR5, 0x20, URZ ;  /* 0x0000002005047890 */ /* 0x000fe2000fffe0ff */
[----:B------:R-:W-:Y:S01]  /*06e0*/  IMAD.MOV.U32 R2, RZ, RZ, 0x7fffffff ;  /* 0x7fffffffff027424 */ /* 0x000fe200078e00ff */
[----:B------:R-:W-:Y:S01]  /*06f0*/  UIADD3 UR5, UPT, UPT, UR5, 0x24, URZ ;  /* 0x0000002405057890 */ /* 0x000fe2000fffe0ff */
[----:B0-----:R-:W-:Y:S01]  /*0700*/  IMAD.MOV.U32 R4, RZ, RZ, -0x80000000 ;  /* 0x80000000ff047424 */ /* 0x001fe200078e00ff */
[----:B------:R-:W-:Y:S02]  /*0710*/  ULEA UR4, UR6, UR4, 0x18 ;  /* 0x0000000406047291 */ /* 0x000fe4000f8ec0ff */
[----:B------:R-:W-:-:S07]  /*0720*/  ULEA UR5, UR6, UR5, 0x18 ;  /* 0x0000000506057291 */ /* 0x000fce000f8ec0ff */
[----:B------:R4:W-:Y:S04]  /*0730*/  ATOMS.EXCH RZ, [UR4], R2 ;  /* 0x00000002ffff798c */ /* 0x0009e8000c000004 */
[----:B------:R4:W-:Y:S02]  /*0740*/  ATOMS.EXCH RZ, [UR5], R4 ;  /* 0x00000004ffff798c */ /* 0x0009e4000c000005 */
.L_x_7:
[----:B------:R-:W-:Y:S05]  /*0750*/  BSYNC.RECONVERGENT B0 ;  /* 0x0000000000007941 */ /* 0x000fea0003800200 */
.L_x_6:
[----:B0-----:R-:W0:Y:S02]  /*0760*/  LDC.64 R8, c[0x0][0x390] ;  /* 0x0000e400ff087b82 */ /* 0x001e240000000a00 */
[----:B0-----:R-:W-:-:S06]  /*0770*/  IMAD.WIDE.U32 R10, R0, 0x4, R8 ;  /* 0x00000004000a7825 */ /* 0x001fcc00078e0008 */
[----:B------:R-:W-:Y:S06]  /*0780*/  BAR.SYNC.DEFER_BLOCKING 0x0 ;  /* 0x0000000000007b1d */ /* 0x000fec0000010000 */
[----:B-1234-:R-:W2:Y:S01]  /*0790*/  LDG.E R2, desc[UR8][R10.64] ;  /* 0x000000080a027981 */ /* 0x01eea2000c1e1900 */
[----:B------:R-:W-:Y:S01]  /*07a0*/  BSSY.RECONVERGENT B0, `(.L_x_11) ;  /* 0x0000088000007945 */ /* 0x000fe20003800200 */
[----:B--2---:R-:W-:-:S04]  /*07b0*/  ISETP.GE.AND P0, PT, R2, 0x1, PT ;  /* 0x000000010200780c */ /* 0x004fc80003f06270 */
[----:B------:R-:W-:-:S13]  /*07c0*/  ISETP.EQ.OR P0, PT, R3, R0, !P0 ;  /* 0x000000000300720c */ /* 0x000fda0004702670 */
[----:B------:R-:W-:Y:S05]  /*07d0*/  @P0 BRA `(.L_x_12) ;  /* 0x0000000800100947 */ /* 0x000fea0003800000 */
[----:B------:R-:W0:Y:S01]  /*07e0*/  LDCU.64 UR4, c[0x0][0x390] ;  /* 0x00007200ff0477ac */ /* 0x000e220008000a00 */
[----:B------:R-:W-:-:S03]  /*07f0*/  IMAD.WIDE.U32 R4, R3, 0x4, RZ ;  /* 0x0000000403047825 */ /* 0x000fc600078e00ff */
[----:B0-----:R-:W-:-:S04]  /*0800*/  IADD3 R6, P0, PT, R4, UR4, RZ ;  /* 0x0000000404067c10 */ /* 0x001fc8000ff1e0ff */
[----:B------:R-:W-:-:S05]  /*0810*/  IADD3.X R7, PT, PT, R5, UR5, RZ, P0, !PT ;  /* 0x0000000505077c10 */ /* 0x000fca00087fe4ff */
[----:B------:R-:W2:Y:S02]  /*0820*/  LDG.E R6, desc[UR8][R6.64] ;  /* 0x0000000806067981 */ /* 0x000ea4000c1e1900 */
[----:B--2---:R-:W-:-:S13]  /*0830*/  ISETP.GE.AND P0, PT, R6, 0x1, PT ;  /* 0x000000010600780c */ /* 0x004fda0003f06270 */
[----:B------:R-:W-:Y:S05]  /*0840*/  @!P0 BRA `(.L_x_12) ;  /* 0x0000000400f48947 */ /* 0x000fea0003800000 */
[----:B------:R-:W0:Y:S01]  /*0850*/  S2R R16, SR_CgaCtaId ;  /* 0x0000000000107919 */ /* 0x000e220000008800 */
[----:B------:R-:W-:Y:S01]  /*0860*/  IMAD.MOV.U32 R18, RZ, RZ, R4 ;  /* 0x000000ffff127224 */ /* 0x000fe200078e0004 */
[----:B------:R-:W-:-:S03]  /*0870*/  MOV R19, 0x400 ;  /* 0x0000040000137802 */ /* 0x000fc60000000f00 */
[----:B------:R-:W1:Y:S08]  /*0880*/  LDC R17, c[0x3][R18] ;  /* 0x00c0000012117b82 */ /* 0x000e700000000800 */
[----:B------:R-:W2:Y:S01]  /*0890*/  LDC R2, c[0x3][R18+0xfa0] ;  /* 0x00c3e80012027b82 */ /* 0x000ea20000000800 */
[----:B0-----:R-:W-:-:S05]  /*08a0*/  LEA R20, R16, R19, 0x18 ;  /* 0x0000001310147211 */ /* 0x001fca00078ec0ff */
[----:B------:R-:W1:Y:S04]  /*08b0*/  LDS.64 R12, [R20+0x8] ;  /* 0x00000800140c7984 */ /* 0x000e680000000a00 */
[----:B------:R-:W0:Y:S01]  /*08c0*/  LDS.128 R4, [R20+0x10] ;  /* 0x0000100014047984 */ /* 0x000e220000000c00 */
[----:B-1----:R-:W-:Y:S02]  /*08d0*/  IMAD.IADD R14, R17, 0x1, -R12 ;  /* 0x00000001110e7824 */ /* 0x002fe400078e0a0c */
[----:B--2---:R-:W-:Y:S02]  /*08e0*/  IMAD.IADD R15, R2, 0x1, -R13 ;  /* 0x00000001020f7824 */ /* 0x004fe400078e0a0d */
[----:B0-----:R-:W-:Y:S02]  /*08f0*/  IMAD R7, R14, R7, RZ ;  /* 0x000000070e077224 */ /* 0x001fe400078e02ff */
[----:B------:R-:W-:-:S05]  /*0900*/  IMAD R6, R15, R6, RZ ;  /* 0x000000060f067224 */ /* 0x000fca00078e02ff */
[----:B------:R-:W-:-:S13]  /*0910*/  ISETP.NE.AND P0, PT, R7, R6, PT ;  /* 0x000000060700720c */ /* 0x000fda0003f05270 */
[----:B------:R-:W-:Y:S05]  /*0920*/  @P0 BRA `(.L_x_12) ;  /* 0x0000000400bc0947 */ /* 0x000fea0003800000 */
[-C--:B------:R-:W-:Y:S02]  /*0930*/  ISETP.GE.AND P1, PT, R5, R13.reuse, PT ;  /* 0x0000000d0500720c */ /* 0x080fe40003f26270 */
[----:B------:R-:W-:Y:S02]  /*0940*/  ISETP.GE.AND P0, PT, R2, R13, PT ;  /* 0x0000000d0200720c */ /* 0x000fe40003f06270 */
[-C--:B------:R-:W-:Y:S02]  /*0950*/  ISETP.LT.OR P3, PT, R4, R12.reuse, !P1 ;  /* 0x0000000c0400720c */ /* 0x080fe40004f61670 */
[----:B------:R-:W-:-:S04]  /*0960*/  ISETP.LT.OR P4, PT, R17, R12, !P0 ;  /* 0x0000000c1100720c */ /* 0x000fc80004781670 */
[----:B------:R-:W-:-:S13]  /*0970*/  PLOP3.LUT P3, PT, P3, P4, PT, 0xf8, 0x8f ;  /* 0x00000000008f781c */ /* 0x000fda0001f69f70 */
[----:B------:R-:W-:Y:S05]  /*0980*/  @P3 BRA `(.L_x_13) ;  /* 0x00000000005c3947 */ /* 0x000fea0003800000 */
[----:B------:R-:W-:-:S13]  /*0990*/  ISETP.NE.AND P0, PT, R17, R12, PT ;  /* 0x0000000c1100720c */ /* 0x000fda0003f05270 */
[----:B------:R-:W-:Y:S05]  /*09a0*/  @!P0 BRA `(.L_x_14) ;  /* 0x0000000000288947 */ /* 0x000fea0003800000 */
[----:B------:R-:W0:Y:S01]  /*09b0*/  S2R R4, SR_LANEID ;  /* 0x0000000000047919 */ /* 0x000e220000000000 */
[----:B------:R-:W-:Y:S01]  /*09c0*/  VOTEU.ANY UR4, UPT, PT ;  /* 0x0000000000047886 */ /* 0x000fe200038e0100 */
[----:B------:R-:W-:Y:S01]  /*09d0*/  CREDUX.MIN.S32 UR5, R17 ;  /* 0x00000000110572cc */ /* 0x000fe20000008200 */
[----:B------:R-:W-:Y:S01]  /*09e0*/  UFLO.U32 UR4, UR4 ;  /* 0x00000004000472bd */ /* 0x000fe200080e0000 */
[----:B------:R-:W-:-:S05]  /*09f0*/  VIADD R19, R19, 0x20 ;  /* 0x0000002013137836 */ /* 0x000fca0000000000 */
[----:B------:R-:W-:Y:S02]  /*0a00*/  LEA R19, R16, R19, 0x18 ;  /* 0x0000001310137211 */ /* 0x000fe400078ec0ff */
[----:B0-----:R-:W-:-:S04]  /*0a10*/  ISETP.EQ.U32.AND P0, PT, R4, UR4, PT ;  /* 0x0000000404007c0c */ /* 0x001fc8000bf02070 */
[----:B------:R-:W-:-:S09]  /*0a20*/  IMAD.U32 R4, RZ, RZ, UR5 ;  /* 0x00000005ff047e24 */ /* 0x000fd2000f8e00ff */
[----:B------:R0:W-:Y:S01]  /*0a30*/  @P0 ATOMS.MIN.S32 RZ, [R19], R4 ;  /* 0x0000000413ff038c */ /* 0x0001e20000800200 */
[----:B------:R-:W-:Y:S05]  /*0a40*/  BRA `(.L_x_12) ;  /* 0x0000000400747947 */ /* 0x000fea0003800000 */
.L_x_14:
[----:B------:R-:W0:Y:S01]  /*0a50*/  S2R R4, SR_LANEID ;  /* 0x0000000000047919 */ /* 0x000e220000000000 */
[----:B------:R-:W-:Y:S01]  /*0a60*/  VOTEU.ANY UR4, UPT, PT ;  /* 0x0000000000047886 */ /* 0x000fe200038e0100 */
[----:B------:R-:W-:Y:S01]  /*0a70*/  CREDUX.MIN.S32 UR5, R2 ;  /* 0x00000000020572cc */ /* 0x000fe20000008200 */
[----:B------:R-:W-:Y:S01]  /*0a80*/  UFLO.U32 UR4, UR4 ;  /* 0x00000004000472bd */ /* 0x000fe200080e0000 */
[----:B------:R-:W-:Y:S02]  /*0a90*/  VIADD R19, R19, 0x24 ;  /* 0x0000002413137836 */ /* 0x000fe40000000000 */
[----:B------:R-:W-:-:S03]  /*0aa0*/  IMAD.MOV.U32 R14, RZ, RZ, RZ ;  /* 0x000000ffff0e7224 */ /* 0x000fc600078e00ff */
[----:B------:R-:W-:Y:S02]  /*0ab0*/  LEA R19, R16, R19, 0x18 ;  /* 0x0000001310137211 */ /* 0x000fe400078ec0ff */
[----:B0-----:R-:W-:-:S04]  /*0ac0*/  ISETP.EQ.U32.AND P0, PT, R4, UR4, PT ;  /* 0x0000000404007c0c */ /* 0x001fc8000bf02070 */
[----:B------:R-:W-:-:S09]  /*0ad0*/  IMAD.U32 R4, RZ, RZ, UR5 ;  /* 0x00000005ff047e24 */ /* 0x000fd2000f8e00ff */
[----:B------:R0:W-:Y:S01]  /*0ae0*/  @P0 ATOMS.MIN.S32 RZ, [R19], R4 ;  /* 0x0000000413ff038c */ /* 0x0001e20000800200 */
[----:B------:R-:W-:Y:S05]  /*0af0*/  BRA `(.L_x_12) ;  /* 0x0000000400487947 */ /* 0x000fea0003800000 */
.L_x_13:
[-C--:B------:R-:W-:Y:S02]  /*0b00*/  ISETP.GT.OR P1, PT, R4, R12.reuse, !P1 ;  /* 0x0000000c0400720c */ /* 0x080fe40004f24670 */
[----:B------:R-:W-:-:S04]  /*0b10*/  ISETP.GT.OR P0, PT, R17, R12, !P0 ;  /* 0x0000000c1100720c */ /* 0x000fc80004704670 */
[----:B------:R-:W-:-:S13]  /*0b20*/  PLOP3.LUT P0, PT, P1, P0, PT, 0xf8, 0x8f ;  /* 0x00000000008f781c */ /* 0x000fda0000f01f70 */
[----:B------:R-:W-:Y:S05]  /*0b30*/  @P0 BRA `(.L_x_15) ;  /* 0x00000000005c0947 */ /* 0x000fea0003800000 */
[----:B------:R-:W-:-:S13]  /*0b40*/  ISETP.NE.AND P0, PT, R17, R12, PT ;  /* 0x0000000c1100720c */ /* 0x000fda0003f05270 */
[----:B------:R-:W-:Y:S05]  /*0b50*/  @!P0 BRA `(.L_x_16) ;  /* 0x0000000000288947 */ /* 0x000fea0003800000 */
[----:B------:R-:W0:Y:S01]  /*0b60*/  S2R R4, SR_LANEID ;  /* 0x0000000000047919 */ /* 0x000e220000000000 */
[----:B------:R-:W-:Y:S01]  /*0b70*/  VOTEU.ANY UR4, UPT, PT ;  /* 0x0000000000047886 */ /* 0x000fe200038e0100 */
[----:B------:R-:W-:Y:S01]  /*0b80*/  CREDUX.MAX.S32 UR5, R17 ;  /* 0x00000000110572cc */ /* 0x000fe20000000200 */
[----:B------:R-:W-:Y:S01]  /*0b90*/  UFLO.U32 UR4, UR4 ;  /* 0x00000004000472bd */ /* 0x000fe200080e0000 */
[----:B------:R-:W-:-:S05]  /*0ba0*/  VIADD R19, R19, 0x20 ;  /* 0x0000002013137836 */ /* 0x000fca0000000000 */
[----:B------:R-:W-:Y:S02]  /*0bb0*/  LEA R19, R16, R19, 0x18 ;  /* 0x0000001310137211 */ /* 0x000fe400078ec0ff */
[----:B0-----:R-:W-:-:S04]  /*0bc0*/  ISETP.EQ.U32.AND P0, PT, R4, UR4, PT ;  /* 0x0000000404007c0c */ /* 0x001fc8000bf02070 */
[----:B------:R-:W-:-:S09]  /*0bd0*/  IMAD.U32 R4, RZ, RZ, UR5 ;  /* 0x00000005ff047e24 */ /* 0x000fd2000f8e00ff */
[----:B------:R0:W-:Y:S01]  /*0be0*/  @P0 ATOMS.MAX.S32 RZ, [R19], R4 ;  /* 0x0000000413ff038c */ /* 0x0001e20001000200 */
[----:B------:R-:W-:Y:S05]  /*0bf0*/  BRA `(.L_x_12) ;  /* 0x0000000400087947 */ /* 0x000fea0003800000 */
.L_x_16:
        /* <DEDUP_REMOVED lines=11> */
.L_x_15:
[-C--:B------:R-:W-:Y:S02]  /*0cb0*/  ISETP.GT.AND P1, PT, R5, R13.reuse, PT ;  /* 0x0000000d0500720c */ /* 0x080fe40003f24270 */
[----:B------:R-:W-:Y:S02]  /*0cc0*/  ISETP.GT.AND P0, PT, R2, R13, PT ;  /* 0x0000000d0200720c */ /* 0x000fe40003f04270 */
[-C--:B------:R-:W-:Y:S02]  /*0cd0*/  ISETP.GT.OR P3, PT, R4, R12.reuse, P1 ;  /* 0x0000000c0400720c */ /* 0x080fe40000f64670 */
[----:B------:R-:W-:-:S04]  /*0ce0*/  ISETP.GT.OR P4, PT, R17, R12, P0 ;  /* 0x0000000c1100720c */ /* 0x000fc80000784670 */
        /* <DEDUP_REMOVED lines=14> */
.L_x_18:
[----:B------:R-:W0:Y:S01]  /*0dd0*/  S2R R4, SR_LANEID ;  /* 0x0000000000047919 */ /* 0x000e220000000000 */
[----:B------:R-:W-:Y:S01]  /*0de0*/  VOTEU.ANY UR4, UPT, PT ;  /* 0x0000000000047886 */ /* 0x000fe200038e0100 */
[----:B------:R-:W-:Y:S01]  /*0df0*/  CREDUX.MAX.S32 UR5, R2 ;  /* 0x00000000020572cc */ /* 0x000fe20000000200 */
[----:B------:R-:W-:Y:S01]  /*0e00*/  UFLO.U32 UR4, UR4 ;  /* 0x00000004000472bd */ /* 0x000fe200080e0000 */
[----:B------:R-:W-:Y:S02]  /*0e10*/  VIADD R19, R19, 0x24 ;  /* 0x0000002413137836 */ /* 0x000fe40000000000 */
[----:B------:R-:W-:-:S03]  /*0e20*/  IMAD.MOV.U32 R14, RZ, RZ, RZ ;  /* 0x000000ffff0e7224 */ /* 0x000fc600078e00ff */
[----:B------:R-:W-:Y:S02]  /*0e30*/  LEA R19, R16, R19, 0x18 ;  /* 0x0000001310137211 */ /* 0x000fe400078ec0ff */
[----:B0-----:R-:W-:-:S04]  /*0e40*/  ISETP.EQ.U32.AND P0, PT, R4, UR4, PT ;  /* 0x0000000404007c0c */ /* 0x001fc8000bf02070 */
[----:B------:R-:W-:-:S09]  /*0e50*/  IMAD.U32 R4, RZ, RZ, UR5 ;  /* 0x00000005ff047e24 */ /* 0x000fd2000f8e00ff */
[----:B------:R2:W-:Y:S01]  /*0e60*/  @P0 ATOMS.MAX.S32 RZ, [R19], R4 ;  /* 0x0000000413ff038c */ /* 0x0005e20001000200 */
[----:B------:R-:W-:Y:S05]  /*0e70*/  BRA `(.L_x_12) ;  /* 0x0000000000687947 */ /* 0x000fea0003800000 */
.L_x_17:
[-C--:B------:R-:W-:Y:S02]  /*0e80*/  ISETP.LT.OR P1, PT, R4, R12.reuse, P1 ;  /* 0x0000000c0400720c */ /* 0x080fe40000f21670 */
[----:B------:R-:W-:-:S04]  /*0e90*/  ISETP.LT.OR P0, PT, R17, R12, P0 ;  /* 0x0000000c1100720c */ /* 0x000fc80000701670 */
        /* <DEDUP_REMOVED lines=14> */
.L_x_19:
        /* <DEDUP_REMOVED lines=9> */
[----:B------:R0:W-:Y:S02]  /*1010*/  @P0 ATOMS.MAX.S32 RZ, [R19], R4 ;  /* 0x0000000413ff038c */ /* 0x0001e40001000200 */
.L_x_12:
[----:B------:R-:W-:Y:S05]  /*1020*/  BSYNC.RECONVERGENT B0 ;  /* 0x0000000000007941 */ /* 0x000fea0003800200 */
.L_x_11:
[----:B------:R-:W-:Y:S06]  /*1030*/  BAR.SYNC.DEFER_BLOCKING 0x0 ;  /* 0x0000000000007b1d */ /* 0x000fec0000010000 */
[----:B01234-:R-:W2:Y:S02]  /*1040*/  LDG.E R4, desc[UR8][R10.64] ;  /* 0x000000080a047981 */ /* 0x01fea4000c1e1900 */
[----:B--2---:R-:W-:-:S13]  /*1050*/  ISETP.GE.AND P0, PT, R4, 0x1, PT ;  /* 0x000000010400780c */ /* 0x004fda0003f06270 */
[----:B------:R-:W-:Y:S05]  /*1060*/  @!P0 BRA `(.L_x_20) ;  /* 0x0000000000688947 */ /* 0x000fea0003800000 */
[----:B------:R-:W0:Y:S01]  /*1070*/  S2UR UR5, SR_CgaCtaId ;  /* 0x00000000000579c3 */ /* 0x000e220000008800 */
[----:B------:R-:W-:Y:S01]  /*1080*/  UMOV UR4, 0x400 ;  /* 0x0000040000047882 */ /* 0x000fe20000000000 */
[----:B------:R-:W-:Y:S01]  /*1090*/  BSSY.RECONVERGENT B0, `(.L_x_20) ;  /* 0x0000017000007945 */ /* 0x000fe20003800200 */
[----:B0-----:R-:W-:-:S09]  /*10a0*/  ULEA UR4, UR5, UR4, 0x18 ;  /* 0x0000000405047291 */ /* 0x001fd2000f8ec0ff */
[----:B------:R-:W0:Y:S02]  /*10b0*/  LDS R4, [UR4+0x8] ;  /* 0x00000804ff047984 */ /* 0x000e240008000800 */
[----:B0-----:R-:W-:-:S13]  /*10c0*/  ISETP.NE.AND P0, PT, R4, R17, PT ;  /* 0x000000110400720c */ /* 0x001fda0003f05270 */
[----:B------:R-:W-:Y:S05]  /*10d0*/  @!P0 BRA `(.L_x_21) ;  /* 0x0000000000288947 */ /* 0x000fea0003800000 */
[----:B------:R-:W0:Y:S02]  /*10e0*/  LDS R2, [UR4+0x20] ;  /* 0x00002004ff027984 */ /* 0x000e240008000800 */
[----:B0-----:R-:W-:-:S13]  /*10f0*/  ISETP.NE.AND P0, PT, R2, R17, PT ;  /* 0x000000110200720c */ /* 0x001fda0003f05270 */
[----:B------:R-:W-:Y:S05]  /*1100*/  @P0 BRA `(.L_x_22) ;  /* 0x00000000003c0947 */ /* 0x000fea0003800000 */
[----:B------:R-:W0:Y:S02]  /*1110*/  LDS.64 R4, [UR4+0x18] ;  /* 0x00001804ff047984 */ /* 0x000e240008000a00 */
[----:B0-----:R-:W-:Y:S02]  /*1120*/  IMAD R14, R5, R14, RZ ;  /* 0x0000000e050e7224 */ /* 0x001fe400078e02ff */
[----:B------:R-:W-:-:S05]  /*1130*/  IMAD R15, R15, R4, RZ ;  /* 0x000000040f0f7224 */ /* 0x000fca00078e02ff */
[----:B------:R-:W-:-:S13]  /*1140*/  ISETP.NE.AND P0, PT, R14, R15, PT ;  /* 0x0000000f0e00720c */ /* 0x000fda0003f05270 */
[----:B------:R-:W-:Y:S05]  /*1150*/  @P0 BRA `(.L_x_22) ;  /* 0x0000000000280947 */ /* 0x000fea0003800000 */
[----:B------:R0:W-:Y:S01]  /*1160*/  STS [UR4+0x4], R3 ;  /* 0x00000403ff007988 */ /* 0x0001e20008000804 */
[----:B------:R-:W-:Y:S05]  /*1170*/  BRA `(.L_x_22) ;  /* 0x0000000000207947 */ /* 0x000fea0003800000 */
.L_x_21:
[----:B------:R-:W0:Y:S02]  /*1180*/  LDS R5, [UR4+0x24] ;  /* 0x00002404ff057984 */ /* 0x000e240008000800 */
[----:B0-----:R-:W-:-:S13]  /*1190*/  ISETP.NE.AND P0, PT, R5, R2, PT ;  /* 0x000000020500720c */ /* 0x001fda0003f05270 */
[----:B------:R-:W-:Y:S05]  /*11a0*/  @P0 BRA `(.L_x_22) ;  /* 0x0000000000140947 */ /* 0x000fea0003800000 */
[----:B------:R-:W0:Y:S02]  /*11b0*/  LDS.64 R4, [UR4+0x18] ;  /* 0x00001804ff047984 */ /* 0x000e240008000a00 */
[----:B0-----:R-:W-:Y:S02]  /*11c0*/  IMAD R14, R5, R14, RZ ;  /* 0x0000000e050e7224 */ /* 0x001fe400078e02ff */
[----:B------:R-:W-:-:S05]  /*11d0*/  IMAD R15, R15, R4, RZ ;  /* 0x000000040f0f7224 */ /* 0x000fca00078e02ff */
[----:B------:R-:W-:-:S13]  /*11e0*/  ISETP.NE.AND P0, PT, R14, R15, PT ;  /* 0x0000000f0e00720c */ /* 0x000fda0003f05270 */
[----:B------:R1:W-:Y:S02]  /*11f0*/  @!P0 STS [UR4+0x4], R3 ;  /* 0x00000403ff008988 */ /* 0x0003e40008000804 */
.L_x_22:
[----:B------:R-:W-:Y:S05]  /*1200*/  BSYNC.RECONVERGENT B0 ;  /* 0x0000000000007941 */ /* 0x000fea0003800200 */
.L_x_20:
[----:B------:R-:W-:Y:S06]  /*1210*/  BAR.SYNC.DEFER_BLOCKING 0x0 ;  /* 0x0000000000007b1d */ /* 0x000fec0000010000 */
[----:B------:R-:W-:Y:S05]  /*1220*/  @P2 EXIT ;  /* 0x000000000000294d */ /* 0x000fea0003800000 */
[----:B------:R-:W2:Y:S02]  /*1230*/  LDG.E R10, desc[UR8][R10.64] ;  /* 0x000000080a0a7981 */ /* 0x000ea4000c1e1900 */
[----:B--2---:R-:W-:-:S13]  /*1240*/  ISETP.GE.AND P0, PT, R10, 0x1, PT ;  /* 0x000000010a00780c */ /* 0x004fda0003f06270 */
[----:B------:R-:W-:Y:S05]  /*1250*/  @!P0 EXIT ;  /* 0x000000000000894d */ /* 0x000fea0003800000 */
[----:B------:R-:W2:Y:S01]  /*1260*/  S2UR UR5, SR_CgaCtaId ;  /* 0x00000000000579c3 */ /* 0x000ea20000008800 */
[----:B------:R-:W-:Y:S02]  /*1270*/  UMOV UR4, 0x400 ;  /* 0x0000040000047882 */ /* 0x000fe40000000000 */
[----:B--2---:R-:W-:-:S09]  /*1280*/  ULEA UR4, UR5, UR4, 0x18 ;  /* 0x0000000405047291 */ /* 0x004fd2000f8ec0ff */
[----:B------:R-:W2:Y:S02]  /*1290*/  LDS R5, [UR4+0x4] ;  /* 0x00000404ff057984 */ /* 0x000ea40008000800 */
[----:B--2---:R-:W-:-:S13]  /*12a0*/  ISETP.NE.AND P0, PT, R5, -0x1, PT ;  /* 0xffffffff0500780c */ /* 0x004fda0003f05270 */
[----:B------:R-:W-:Y:S05]  /*12b0*/  @!P0 BRA `(.L_x_23) ;  /* 0x0000000000108947 */ /* 0x000fea0003800000 */
[----:B------:R-:W-:-:S06]  /*12c0*/  IMAD.WIDE R8, R5, 0x4, R8 ;  /* 0x0000000405087825 */ /* 0x000fcc00078e0208 */
[----:B------:R-:W2:Y:S02]  /*12d0*/  LDG.E R8, desc[UR8][R8.64] ;  /* 0x0000000808087981 */ /* 0x000ea4000c1e1900 */
[----:B--2---:R-:W-:-:S13]  /*12e0*/  ISETP.GT.AND P0, PT, R8, RZ, PT ;  /* 0x000000ff0800720c */ /* 0x004fda0003f04270 */
[----:B------:R-:W-:Y:S05]  /*12f0*/  @P0 BRA `(.L_x_24) ;  /* 0x0000000000140947 */ /* 0x000fea0003800000 */
.L_x_23:
[----:B01----:R-:W0:Y:S01]  /*1300*/  LDC.64 R2, c[0x0][0x398] ;  /* 0x0000e600ff027b82 */ /* 0x003e220000000a00 */
[----:B------:R-:W-:Y:S02]  /*1310*/  IMAD.MOV.U32 R5, RZ, RZ, -0x1 ;  /* 0xffffffffff057424 */ /* 0x000fe400078e00ff */
[----:B0-----:R-:W-:-:S05]  /*1320*/  IMAD.WIDE.U32 R2, R0, 0x4, R2 ;  /* 0x0000000400027825 */ /* 0x001fca00078e0002 */
[----:B------:R-:W-:Y:S01]  /*1330*/  STG.E desc[UR8][R2.64], R5 ;  /* 0x0000000502007986 */ /* 0x000fe2000c101908 */
[----:B------:R-:W-:Y:S05]  /*1340*/  EXIT ;  /* 0x000000000000794d */ /* 0x000fea0003800000 */
.L_x_24:
[----:B01----:R-:W0:Y:S02]  /*1350*/  LDC.64 R2, c[0x0][0x398] ;  /* 0x0000e600ff027b82 */ /* 0x003e240000000a00 */
[----:B0-----:R-:W-:-:S05]  /*1360*/  IMAD.WIDE.U32 R2, R0, 0x4, R2 ;  /* 0x0000000400027825 */ /* 0x001fca00078e0002 */
[----:B------:R-:W-:Y:S01]  /*1370*/  STG.E desc[UR8][R2.64], R5 ;  /* 0x0000000502007986 */ /* 0x000fe2000c101908 */
[----:B------:R-:W-:Y:S05]  /*1380*/  EXIT ;  /* 0x000000000000794d */ /* 0x000fea0003800000 */
.L_x_25:
        /* <DEDUP_REMOVED lines=15> */
.L_x_28:


//--------------------- .nv.shared.reserved.0     --------------------------
	.section	.nv.shared.reserved.0,"aw",@nobits
	.weak		__nv_reservedSMEM_offset_0_alias
	.size		__nv_reservedSMEM_offset_0_alias, 0, 64
	.other		__nv_reservedSMEM_offset_0_alias,@"STO_CUDA_RESERVED_SHARED STV_DEFAULT"
__nv_reservedSMEM_offset_0_alias:
	.zero		0
	.zero		64


//--------------------- .nv.shared._Z17finding_opponentsPiiS_S_ --------------------------
	.section	.nv.shared._Z17finding_opponentsPiiS_S_,"aw",@nobits
	.sectionflags	@""
	.align	4
.nv.shared._Z17finding_opponentsPiiS_S_:
	.zero		1064


//--------------------- .nv.constant0._Z5setHPPii --------------------------
	.section	.nv.constant0._Z5setHPPii,"a",@progbits
	.sectionflags	@""
	.align	4
.nv.constant0._Z5setHPPii:
	.zero		908


//--------------------- .nv.constant0._Z10eval_scorePiS_S_S_S_i --------------------------
	.section	.nv.constant0._Z10eval_scorePiS_S_S_S_i,"a",@progbits
	.sectionflags	@""
	.align	4
.nv.constant0._Z10eval_scorePiS_S_S_S_i:
	.zero		940


//--------------------- .nv.constant0._Z17finding_opponentsPiiS_S_ --------------------------
	.section	.nv.constant0._Z17finding_opponentsPiiS_S_,"a",@progbits
	.sectionflags	@""
	.align	4
.nv.constant0._Z17finding_opponentsPiiS_S_:
	.zero		928


//--------------------- SYMBOLS --------------------------

	.type		.nv.reservedSmem.offset0,@object
	.size		.nv.reservedSmem.offset0,0x4
	.type		.nv.reservedSmem.cap,@object
	.size		.nv.reservedSmem.cap,0x4
